//
// Generated by NVIDIA NVVM Compiler
//
// Compiler Build ID: CL-36424714
// Cuda compilation tools, release 13.0, V13.0.88
// Based on NVVM 20.0.0
//

.version 9.0
.target sm_100
.address_size 64

	// .globl	_Z13DUDT_BORIS_2DILi32EEvPciiiiidPPdS2_di
// _ZZ18ADVANCE_DEPOSIT_2DILi32EEvPciiiiiddPPddiE7num_par has been demoted
// _ZZ18ADVANCE_DEPOSIT_2DILi32EEvPciiiiiddPPddiE2ii has been demoted
// _ZZ18ADVANCE_DEPOSIT_2DILi32EEvPciiiiiddPPddiE2jj has been demoted
// _ZZ18ADVANCE_DEPOSIT_2DILi32EEvPciiiiiddPPddiE2x0 has been demoted
// _ZZ18ADVANCE_DEPOSIT_2DILi32EEvPciiiiiddPPddiE2y0 has been demoted
// _ZZ18ADVANCE_DEPOSIT_2DILi32EEvPciiiiiddPPddiE2qq has been demoted
// _ZZ18ADVANCE_DEPOSIT_2DILi32EEvPciiiiiddPPddiE2x1 has been demoted
// _ZZ18ADVANCE_DEPOSIT_2DILi32EEvPciiiiiddPPddiE2y1 has been demoted
// _ZZ18ADVANCE_DEPOSIT_2DILi32EEvPciiiiiddPPddiE2vz has been demoted

.visible .entry _Z13DUDT_BORIS_2DILi32EEvPciiiiidPPdS2_di(
	.param .u64 .ptr .align 1 _Z13DUDT_BORIS_2DILi32EEvPciiiiidPPdS2_di_param_0,
	.param .u32 _Z13DUDT_BORIS_2DILi32EEvPciiiiidPPdS2_di_param_1,
	.param .u32 _Z13DUDT_BORIS_2DILi32EEvPciiiiidPPdS2_di_param_2,
	.param .u32 _Z13DUDT_BORIS_2DILi32EEvPciiiiidPPdS2_di_param_3,
	.param .u32 _Z13DUDT_BORIS_2DILi32EEvPciiiiidPPdS2_di_param_4,
	.param .u32 _Z13DUDT_BORIS_2DILi32EEvPciiiiidPPdS2_di_param_5,
	.param .f64 _Z13DUDT_BORIS_2DILi32EEvPciiiiidPPdS2_di_param_6,
	.param .u64 .ptr .align 1 _Z13DUDT_BORIS_2DILi32EEvPciiiiidPPdS2_di_param_7,
	.param .u64 .ptr .align 1 _Z13DUDT_BORIS_2DILi32EEvPciiiiidPPdS2_di_param_8,
	.param .f64 _Z13DUDT_BORIS_2DILi32EEvPciiiiidPPdS2_di_param_9,
	.param .u32 _Z13DUDT_BORIS_2DILi32EEvPciiiiidPPdS2_di_param_10
)
{
	.reg .pred 	%p<11>;
	.reg .b32 	%r<54>;
	.reg .b64 	%rd<83>;
	.reg .b64 	%fd<215>;

	ld.param.u64 	%rd18, [_Z13DUDT_BORIS_2DILi32EEvPciiiiidPPdS2_di_param_0];
	ld.param.u32 	%r10, [_Z13DUDT_BORIS_2DILi32EEvPciiiiidPPdS2_di_param_1];
	ld.param.u32 	%r11, [_Z13DUDT_BORIS_2DILi32EEvPciiiiidPPdS2_di_param_2];
	ld.param.u32 	%r12, [_Z13DUDT_BORIS_2DILi32EEvPciiiiidPPdS2_di_param_3];
	ld.param.u32 	%r13, [_Z13DUDT_BORIS_2DILi32EEvPciiiiidPPdS2_di_param_4];
	ld.param.f64 	%fd2, [_Z13DUDT_BORIS_2DILi32EEvPciiiiidPPdS2_di_param_6];
	ld.param.u64 	%rd19, [_Z13DUDT_BORIS_2DILi32EEvPciiiiidPPdS2_di_param_7];
	ld.param.u64 	%rd20, [_Z13DUDT_BORIS_2DILi32EEvPciiiiidPPdS2_di_param_8];
	ld.param.f64 	%fd3, [_Z13DUDT_BORIS_2DILi32EEvPciiiiidPPdS2_di_param_9];
	ld.param.u32 	%r9, [_Z13DUDT_BORIS_2DILi32EEvPciiiiidPPdS2_di_param_10];
	cvta.to.global.u64 	%rd21, %rd18;
	cvta.to.global.u64 	%rd22, %rd20;
	cvta.to.global.u64 	%rd23, %rd19;
	mov.u32 	%r14, %ctaid.x;
	mov.u32 	%r15, %ntid.x;
	mul.wide.s32 	%rd1, %r9, 16;
	mul.wide.s32 	%rd24, %r9, 24;
	add.s64 	%rd25, %rd1, %rd24;
	mul.wide.s32 	%rd2, %r9, 8;
	add.s64 	%rd26, %rd1, %rd25;
	div.s32 	%r16, %r15, %r12;
	div.s32 	%r17, %r14, %r16;
	mul.lo.s32 	%r18, %r17, %r16;
	sub.s32 	%r19, %r14, %r18;
	mul.lo.s32 	%r20, %r9, %r10;
	add.s32 	%r21, %r19, 1;
	setp.lt.s32 	%p1, %r21, %r16;
	selp.b32 	%r22, %r20, 0, %p1;
	add.s32 	%r23, %r16, -1;
	mul.lo.s32 	%r24, %r20, %r23;
	sub.s32 	%r25, %r13, %r24;
	setp.eq.s32 	%p2, %r21, %r16;
	selp.b32 	%r26, %r25, 0, %p2;
	add.s32 	%r52, %r22, %r26;
	mul.lo.s32 	%r27, %r17, %r11;
	mad.lo.s32 	%r28, %r19, %r10, %r27;
	cvt.s64.s32 	%rd27, %r28;
	mad.lo.s64 	%rd79, %rd26, %rd27, %rd21;
	mul.wide.s32 	%rd28, %r17, 8;
	add.s64 	%rd29, %rd23, %rd28;
	ld.global.u64 	%rd30, [%rd29];
	cvta.to.global.u64 	%rd4, %rd30;
	add.s64 	%rd31, %rd22, %rd28;
	ld.global.u64 	%rd5, [%rd31];
	mul.f64 	%fd4, %fd3, 0d3FE0000000000000;
	div.rn.f64 	%fd1, %fd4, %fd2;
	setp.lt.s32 	%p3, %r52, 1;
	@%p3 bra 	$L__BB0_6;
	cvta.to.global.u64 	%rd6, %rd5;
$L__BB0_2:
	min.s32 	%r3, %r52, %r9;
	mov.u32 	%r53, %tid.x;
	setp.ge.s32 	%p4, %r53, %r3;
	@%p4 bra 	$L__BB0_5;
	mul.wide.u32 	%rd32, %r53, 8;
	add.s64 	%rd82, %rd79, %rd32;
	mul.wide.s32 	%rd33, %r9, 52;
	mul.wide.u32 	%rd34, %r53, 4;
	add.s64 	%rd35, %rd33, %rd34;
	add.s64 	%rd81, %rd79, %rd35;
	mul.wide.s32 	%rd36, %r9, 24;
	add.s64 	%rd37, %rd1, %rd36;
	add.s64 	%rd38, %rd37, %rd2;
	add.s64 	%rd39, %rd38, %rd34;
	add.s64 	%rd80, %rd79, %rd39;
$L__BB0_4:
	ld.param.u32 	%r51, [_Z13DUDT_BORIS_2DILi32EEvPciiiiidPPdS2_di_param_5];
	ld.global.u32 	%r29, [%rd80];
	ld.global.f64 	%fd5, [%rd82];
	setp.lt.f64 	%p5, %fd5, 0d0000000000000000;
	selp.s32 	%r30, -1, 0, %p5;
	add.s32 	%r31, %r29, %r30;
	ld.global.u32 	%r32, [%rd81];
	add.s64 	%rd40, %rd82, %rd2;
	ld.global.f64 	%fd6, [%rd40];
	setp.geu.f64 	%p6, %fd5, 0d0000000000000000;
	setp.geu.f64 	%p7, %fd6, 0d0000000000000000;
	setp.lt.f64 	%p8, %fd6, 0d0000000000000000;
	selp.s32 	%r33, -1, 0, %p8;
	add.s32 	%r34, %r32, -2;
	mul.lo.s32 	%r35, %r34, %r51;
	add.s32 	%r36, %r31, %r35;
	mov.f64 	%fd7, 0d3FE0000000000000;
	sub.f64 	%fd8, %fd7, %fd5;
	add.f64 	%fd9, %fd5, 0d3FE0000000000000;
	mul.f64 	%fd10, %fd8, 0d3FE0000000000000;
	mul.f64 	%fd11, %fd8, %fd10;
	fma.rn.f64 	%fd12, %fd8, %fd9, 0d3FE0000000000000;
	mul.f64 	%fd13, %fd9, 0d3FE0000000000000;
	mul.f64 	%fd14, %fd9, %fd13;
	selp.f64 	%fd15, 0d3FF0000000000000, 0d0000000000000000, %p6;
	sub.f64 	%fd16, %fd15, %fd5;
	selp.f64 	%fd17, 0d3FF0000000000000, 0d0000000000000000, %p5;
	add.f64 	%fd18, %fd5, %fd17;
	mul.f64 	%fd19, %fd16, 0d3FE0000000000000;
	mul.f64 	%fd20, %fd16, %fd19;
	fma.rn.f64 	%fd21, %fd16, %fd18, 0d3FE0000000000000;
	mul.f64 	%fd22, %fd18, 0d3FE0000000000000;
	mul.f64 	%fd23, %fd18, %fd22;
	sub.f64 	%fd24, %fd7, %fd6;
	add.f64 	%fd25, %fd6, 0d3FE0000000000000;
	mul.f64 	%fd26, %fd24, 0d3FE0000000000000;
	mul.f64 	%fd27, %fd24, %fd26;
	fma.rn.f64 	%fd28, %fd24, %fd25, 0d3FE0000000000000;
	mul.f64 	%fd29, %fd25, 0d3FE0000000000000;
	mul.f64 	%fd30, %fd25, %fd29;
	selp.f64 	%fd31, 0d3FF0000000000000, 0d0000000000000000, %p7;
	sub.f64 	%fd32, %fd31, %fd6;
	selp.f64 	%fd33, 0d3FF0000000000000, 0d0000000000000000, %p8;
	add.f64 	%fd34, %fd6, %fd33;
	mul.f64 	%fd35, %fd32, 0d3FE0000000000000;
	mul.f64 	%fd36, %fd32, %fd35;
	fma.rn.f64 	%fd37, %fd32, %fd34, 0d3FE0000000000000;
	mul.f64 	%fd38, %fd34, 0d3FE0000000000000;
	mul.f64 	%fd39, %fd34, %fd38;
	add.s32 	%r37, %r34, %r33;
	mad.lo.s32 	%r38, %r36, 3, -6;
	mul.wide.s32 	%rd41, %r38, 8;
	add.s64 	%rd42, %rd6, %rd41;
	ld.global.f64 	%fd40, [%rd42];
	fma.rn.f64 	%fd41, %fd40, %fd20, 0d0000000000000000;
	add.s32 	%r39, %r29, -2;
	mad.lo.s32 	%r40, %r37, %r51, %r39;
	mul.lo.s32 	%r41, %r40, 3;
	mul.wide.s32 	%rd43, %r41, 8;
	add.s64 	%rd44, %rd6, %rd43;
	ld.global.f64 	%fd42, [%rd44+8];
	fma.rn.f64 	%fd43, %fd42, %fd11, 0d0000000000000000;
	add.s32 	%r42, %r39, %r35;
	mul.lo.s32 	%r43, %r42, 3;
	mul.wide.s32 	%rd45, %r43, 8;
	add.s64 	%rd46, %rd6, %rd45;
	ld.global.f64 	%fd44, [%rd46+16];
	fma.rn.f64 	%fd45, %fd44, %fd11, 0d0000000000000000;
	ld.global.f64 	%fd46, [%rd42+24];
	fma.rn.f64 	%fd47, %fd46, %fd21, %fd41;
	ld.global.f64 	%fd48, [%rd44+32];
	fma.rn.f64 	%fd49, %fd48, %fd12, %fd43;
	ld.global.f64 	%fd50, [%rd46+40];
	fma.rn.f64 	%fd51, %fd50, %fd12, %fd45;
	ld.global.f64 	%fd52, [%rd42+48];
	fma.rn.f64 	%fd53, %fd52, %fd23, %fd47;
	ld.global.f64 	%fd54, [%rd44+56];
	fma.rn.f64 	%fd55, %fd54, %fd14, %fd49;
	ld.global.f64 	%fd56, [%rd46+64];
	fma.rn.f64 	%fd57, %fd56, %fd14, %fd51;
	fma.rn.f64 	%fd58, %fd57, %fd27, 0d0000000000000000;
	fma.rn.f64 	%fd59, %fd55, %fd36, 0d0000000000000000;
	fma.rn.f64 	%fd60, %fd53, %fd27, 0d0000000000000000;
	mul.lo.s32 	%r44, %r51, 3;
	add.s32 	%r45, %r38, %r44;
	mul.wide.s32 	%rd47, %r45, 8;
	add.s64 	%rd48, %rd6, %rd47;
	ld.global.f64 	%fd61, [%rd48];
	fma.rn.f64 	%fd62, %fd61, %fd20, 0d0000000000000000;
	mul.wide.s32 	%rd49, %r51, 24;
	add.s64 	%rd50, %rd44, %rd49;
	ld.global.f64 	%fd63, [%rd50+8];
	fma.rn.f64 	%fd64, %fd63, %fd11, 0d0000000000000000;
	add.s64 	%rd51, %rd46, %rd49;
	ld.global.f64 	%fd65, [%rd51+16];
	fma.rn.f64 	%fd66, %fd65, %fd11, 0d0000000000000000;
	ld.global.f64 	%fd67, [%rd48+24];
	fma.rn.f64 	%fd68, %fd67, %fd21, %fd62;
	ld.global.f64 	%fd69, [%rd50+32];
	fma.rn.f64 	%fd70, %fd69, %fd12, %fd64;
	ld.global.f64 	%fd71, [%rd51+40];
	fma.rn.f64 	%fd72, %fd71, %fd12, %fd66;
	ld.global.f64 	%fd73, [%rd48+48];
	fma.rn.f64 	%fd74, %fd73, %fd23, %fd68;
	ld.global.f64 	%fd75, [%rd50+56];
	fma.rn.f64 	%fd76, %fd75, %fd14, %fd70;
	ld.global.f64 	%fd77, [%rd51+64];
	fma.rn.f64 	%fd78, %fd77, %fd14, %fd72;
	fma.rn.f64 	%fd79, %fd74, %fd28, %fd60;
	fma.rn.f64 	%fd80, %fd76, %fd37, %fd59;
	fma.rn.f64 	%fd81, %fd78, %fd28, %fd58;
	add.s32 	%r46, %r45, %r44;
	mul.wide.s32 	%rd52, %r46, 8;
	add.s64 	%rd53, %rd6, %rd52;
	ld.global.f64 	%fd82, [%rd53];
	fma.rn.f64 	%fd83, %fd82, %fd20, 0d0000000000000000;
	add.s64 	%rd54, %rd50, %rd49;
	ld.global.f64 	%fd84, [%rd54+8];
	fma.rn.f64 	%fd85, %fd84, %fd11, 0d0000000000000000;
	add.s64 	%rd55, %rd51, %rd49;
	ld.global.f64 	%fd86, [%rd55+16];
	fma.rn.f64 	%fd87, %fd86, %fd11, 0d0000000000000000;
	ld.global.f64 	%fd88, [%rd53+24];
	fma.rn.f64 	%fd89, %fd88, %fd21, %fd83;
	ld.global.f64 	%fd90, [%rd54+32];
	fma.rn.f64 	%fd91, %fd90, %fd12, %fd85;
	ld.global.f64 	%fd92, [%rd55+40];
	fma.rn.f64 	%fd93, %fd92, %fd12, %fd87;
	ld.global.f64 	%fd94, [%rd53+48];
	fma.rn.f64 	%fd95, %fd94, %fd23, %fd89;
	ld.global.f64 	%fd96, [%rd54+56];
	fma.rn.f64 	%fd97, %fd96, %fd14, %fd91;
	ld.global.f64 	%fd98, [%rd55+64];
	fma.rn.f64 	%fd99, %fd98, %fd14, %fd93;
	fma.rn.f64 	%fd100, %fd95, %fd30, %fd79;
	fma.rn.f64 	%fd101, %fd97, %fd39, %fd80;
	fma.rn.f64 	%fd102, %fd99, %fd30, %fd81;
	add.s64 	%rd56, %rd4, %rd43;
	ld.global.f64 	%fd103, [%rd56];
	fma.rn.f64 	%fd104, %fd103, %fd11, 0d0000000000000000;
	add.s64 	%rd57, %rd4, %rd41;
	ld.global.f64 	%fd105, [%rd57+8];
	fma.rn.f64 	%fd106, %fd105, %fd20, 0d0000000000000000;
	add.s32 	%r47, %r40, %r30;
	mul.lo.s32 	%r48, %r47, 3;
	mul.wide.s32 	%rd58, %r48, 8;
	add.s64 	%rd59, %rd4, %rd58;
	ld.global.f64 	%fd107, [%rd59+16];
	fma.rn.f64 	%fd108, %fd107, %fd20, 0d0000000000000000;
	ld.global.f64 	%fd109, [%rd56+24];
	fma.rn.f64 	%fd110, %fd109, %fd12, %fd104;
	ld.global.f64 	%fd111, [%rd57+32];
	fma.rn.f64 	%fd112, %fd111, %fd21, %fd106;
	ld.global.f64 	%fd113, [%rd59+40];
	fma.rn.f64 	%fd114, %fd113, %fd21, %fd108;
	add.s64 	%rd60, %rd56, 48;
	ld.global.f64 	%fd115, [%rd56+48];
	fma.rn.f64 	%fd116, %fd115, %fd14, %fd110;
	ld.global.f64 	%fd117, [%rd57+56];
	fma.rn.f64 	%fd118, %fd117, %fd23, %fd112;
	ld.global.f64 	%fd119, [%rd59+64];
	fma.rn.f64 	%fd120, %fd119, %fd23, %fd114;
	fma.rn.f64 	%fd121, %fd120, %fd36, 0d0000000000000000;
	fma.rn.f64 	%fd122, %fd118, %fd27, 0d0000000000000000;
	fma.rn.f64 	%fd123, %fd116, %fd36, 0d0000000000000000;
	add.s32 	%r49, %r41, %r44;
	mul.wide.s32 	%rd61, %r49, 8;
	add.s64 	%rd62, %rd4, %rd61;
	ld.global.f64 	%fd124, [%rd62];
	fma.rn.f64 	%fd125, %fd124, %fd11, 0d0000000000000000;
	add.s64 	%rd63, %rd57, %rd49;
	ld.global.f64 	%fd126, [%rd63+8];
	fma.rn.f64 	%fd127, %fd126, %fd20, 0d0000000000000000;
	add.s64 	%rd64, %rd59, %rd49;
	ld.global.f64 	%fd128, [%rd64+16];
	fma.rn.f64 	%fd129, %fd128, %fd20, 0d0000000000000000;
	ld.global.f64 	%fd130, [%rd62+24];
	fma.rn.f64 	%fd131, %fd130, %fd12, %fd125;
	ld.global.f64 	%fd132, [%rd63+32];
	fma.rn.f64 	%fd133, %fd132, %fd21, %fd127;
	ld.global.f64 	%fd134, [%rd64+40];
	fma.rn.f64 	%fd135, %fd134, %fd21, %fd129;
	add.s64 	%rd65, %rd60, %rd49;
	ld.global.f64 	%fd136, [%rd65];
	fma.rn.f64 	%fd137, %fd136, %fd14, %fd131;
	ld.global.f64 	%fd138, [%rd63+56];
	fma.rn.f64 	%fd139, %fd138, %fd23, %fd133;
	ld.global.f64 	%fd140, [%rd64+64];
	fma.rn.f64 	%fd141, %fd140, %fd23, %fd135;
	fma.rn.f64 	%fd142, %fd137, %fd37, %fd123;
	fma.rn.f64 	%fd143, %fd139, %fd28, %fd122;
	fma.rn.f64 	%fd144, %fd141, %fd37, %fd121;
	add.s32 	%r50, %r49, %r44;
	mul.wide.s32 	%rd66, %r50, 8;
	add.s64 	%rd67, %rd4, %rd66;
	ld.global.f64 	%fd145, [%rd67];
	fma.rn.f64 	%fd146, %fd145, %fd11, 0d0000000000000000;
	add.s64 	%rd68, %rd63, %rd49;
	ld.global.f64 	%fd147, [%rd68+8];
	fma.rn.f64 	%fd148, %fd147, %fd20, 0d0000000000000000;
	add.s64 	%rd69, %rd64, %rd49;
	ld.global.f64 	%fd149, [%rd69+16];
	fma.rn.f64 	%fd150, %fd149, %fd20, 0d0000000000000000;
	ld.global.f64 	%fd151, [%rd67+24];
	fma.rn.f64 	%fd152, %fd151, %fd12, %fd146;
	ld.global.f64 	%fd153, [%rd68+32];
	fma.rn.f64 	%fd154, %fd153, %fd21, %fd148;
	ld.global.f64 	%fd155, [%rd69+40];
	fma.rn.f64 	%fd156, %fd155, %fd21, %fd150;
	add.s64 	%rd70, %rd65, %rd49;
	ld.global.f64 	%fd157, [%rd70];
	fma.rn.f64 	%fd158, %fd157, %fd14, %fd152;
	ld.global.f64 	%fd159, [%rd68+56];
	fma.rn.f64 	%fd160, %fd159, %fd23, %fd154;
	ld.global.f64 	%fd161, [%rd69+64];
	fma.rn.f64 	%fd162, %fd161, %fd23, %fd156;
	fma.rn.f64 	%fd163, %fd158, %fd39, %fd142;
	fma.rn.f64 	%fd164, %fd160, %fd30, %fd143;
	fma.rn.f64 	%fd165, %fd162, %fd39, %fd144;
	add.s64 	%rd71, %rd82, %rd1;
	ld.global.f64 	%fd166, [%rd71];
	fma.rn.f64 	%fd167, %fd1, %fd100, %fd166;
	mul.wide.s32 	%rd72, %r9, 24;
	add.s64 	%rd73, %rd82, %rd72;
	ld.global.f64 	%fd168, [%rd73];
	fma.rn.f64 	%fd169, %fd1, %fd101, %fd168;
	mul.wide.s32 	%rd74, %r9, 32;
	add.s64 	%rd75, %rd82, %rd74;
	ld.global.f64 	%fd170, [%rd75];
	fma.rn.f64 	%fd171, %fd1, %fd102, %fd170;
	mul.f64 	%fd172, %fd169, %fd169;
	fma.rn.f64 	%fd173, %fd167, %fd167, %fd172;
	fma.rn.f64 	%fd174, %fd171, %fd171, %fd173;
	add.f64 	%fd175, %fd174, 0d3FF0000000000000;
	sqrt.rn.f64 	%fd176, %fd175;
	div.rn.f64 	%fd177, %fd1, %fd176;
	mul.f64 	%fd178, %fd163, %fd177;
	mul.f64 	%fd179, %fd164, %fd177;
	mul.f64 	%fd180, %fd165, %fd177;
	fma.rn.f64 	%fd181, %fd169, %fd180, %fd167;
	st.global.f64 	[%rd71], %fd181;
	fma.rn.f64 	%fd182, %fd171, %fd178, %fd169;
	st.global.f64 	[%rd73], %fd182;
	fma.rn.f64 	%fd183, %fd167, %fd179, %fd171;
	st.global.f64 	[%rd75], %fd183;
	mul.f64 	%fd184, %fd171, %fd179;
	ld.global.f64 	%fd185, [%rd71];
	sub.f64 	%fd186, %fd185, %fd184;
	st.global.f64 	[%rd71], %fd186;
	mul.f64 	%fd187, %fd167, %fd180;
	ld.global.f64 	%fd188, [%rd73];
	sub.f64 	%fd189, %fd188, %fd187;
	st.global.f64 	[%rd73], %fd189;
	mul.f64 	%fd190, %fd169, %fd178;
	ld.global.f64 	%fd191, [%rd75];
	sub.f64 	%fd192, %fd191, %fd190;
	st.global.f64 	[%rd75], %fd192;
	fma.rn.f64 	%fd193, %fd178, %fd178, 0d3FF0000000000000;
	fma.rn.f64 	%fd194, %fd179, %fd179, %fd193;
	fma.rn.f64 	%fd195, %fd180, %fd180, %fd194;
	mov.f64 	%fd196, 0d4000000000000000;
	div.rn.f64 	%fd197, %fd196, %fd195;
	mul.f64 	%fd198, %fd178, %fd197;
	mul.f64 	%fd199, %fd179, %fd197;
	mul.f64 	%fd200, %fd180, %fd197;
	ld.global.f64 	%fd201, [%rd73];
	fma.rn.f64 	%fd202, %fd201, %fd200, %fd167;
	fma.rn.f64 	%fd203, %fd192, %fd198, %fd169;
	ld.global.f64 	%fd204, [%rd71];
	fma.rn.f64 	%fd205, %fd204, %fd199, %fd171;
	mul.f64 	%fd206, %fd192, %fd199;
	sub.f64 	%fd207, %fd202, %fd206;
	mul.f64 	%fd208, %fd204, %fd200;
	sub.f64 	%fd209, %fd203, %fd208;
	mul.f64 	%fd210, %fd201, %fd198;
	sub.f64 	%fd211, %fd205, %fd210;
	fma.rn.f64 	%fd212, %fd1, %fd100, %fd207;
	st.global.f64 	[%rd71], %fd212;
	fma.rn.f64 	%fd213, %fd1, %fd101, %fd209;
	st.global.f64 	[%rd73], %fd213;
	fma.rn.f64 	%fd214, %fd1, %fd102, %fd211;
	st.global.f64 	[%rd75], %fd214;
	add.s32 	%r53, %r53, 32;
	add.s64 	%rd82, %rd82, 256;
	add.s64 	%rd81, %rd81, 128;
	add.s64 	%rd80, %rd80, 128;
	setp.lt.s32 	%p9, %r53, %r3;
	@%p9 bra 	$L__BB0_4;
$L__BB0_5:
	sub.s32 	%r52, %r52, %r3;
	mul.wide.s32 	%rd76, %r9, 24;
	add.s64 	%rd77, %rd1, %rd76;
	add.s64 	%rd78, %rd1, %rd77;
	add.s64 	%rd79, %rd79, %rd78;
	setp.gt.s32 	%p10, %r52, 0;
	@%p10 bra 	$L__BB0_2;
$L__BB0_6:
	ret;

}
	// .globl	_Z18ADVANCE_DEPOSIT_2DILi32EEvPciiiiiddPPddi
.visible .entry _Z18ADVANCE_DEPOSIT_2DILi32EEvPciiiiiddPPddi(
	.param .u64 .ptr .align 1 _Z18ADVANCE_DEPOSIT_2DILi32EEvPciiiiiddPPddi_param_0,
	.param .u32 _Z18ADVANCE_DEPOSIT_2DILi32EEvPciiiiiddPPddi_param_1,
	.param .u32 _Z18ADVANCE_DEPOSIT_2DILi32EEvPciiiiiddPPddi_param_2,
	.param .u32 _Z18ADVANCE_DEPOSIT_2DILi32EEvPciiiiiddPPddi_param_3,
	.param .u32 _Z18ADVANCE_DEPOSIT_2DILi32EEvPciiiiiddPPddi_param_4,
	.param .u32 _Z18ADVANCE_DEPOSIT_2DILi32EEvPciiiiiddPPddi_param_5,
	.param .f64 _Z18ADVANCE_DEPOSIT_2DILi32EEvPciiiiiddPPddi_param_6,
	.param .f64 _Z18ADVANCE_DEPOSIT_2DILi32EEvPciiiiiddPPddi_param_7,
	.param .u64 .ptr .align 1 _Z18ADVANCE_DEPOSIT_2DILi32EEvPciiiiiddPPddi_param_8,
	.param .f64 _Z18ADVANCE_DEPOSIT_2DILi32EEvPciiiiiddPPddi_param_9,
	.param .u32 _Z18ADVANCE_DEPOSIT_2DILi32EEvPciiiiiddPPddi_param_10
)
{
	.local .align 16 .b8 	__local_depot1[96];
	.reg .b64 	%SP;
	.reg .b64 	%SPL;
	.reg .pred 	%p<63>;
	.reg .b32 	%r<503>;
	.reg .b64 	%rd<162>;
	.reg .b64 	%fd<299>;
	// demoted variable
	.shared .align 4 .b8 _ZZ18ADVANCE_DEPOSIT_2DILi32EEvPciiiiiddPPddiE7num_par[384];
	// demoted variable
	.shared .align 4 .b8 _ZZ18ADVANCE_DEPOSIT_2DILi32EEvPciiiiiddPPddiE2ii[384];
	// demoted variable
	.shared .align 4 .b8 _ZZ18ADVANCE_DEPOSIT_2DILi32EEvPciiiiiddPPddiE2jj[384];
	// demoted variable
	.shared .align 8 .b8 _ZZ18ADVANCE_DEPOSIT_2DILi32EEvPciiiiiddPPddiE2x0[768];
	// demoted variable
	.shared .align 8 .b8 _ZZ18ADVANCE_DEPOSIT_2DILi32EEvPciiiiiddPPddiE2y0[768];
	// demoted variable
	.shared .align 8 .b8 _ZZ18ADVANCE_DEPOSIT_2DILi32EEvPciiiiiddPPddiE2qq[768];
	// demoted variable
	.shared .align 8 .b8 _ZZ18ADVANCE_DEPOSIT_2DILi32EEvPciiiiiddPPddiE2x1[768];
	// demoted variable
	.shared .align 8 .b8 _ZZ18ADVANCE_DEPOSIT_2DILi32EEvPciiiiiddPPddiE2y1[768];
	// demoted variable
	.shared .align 8 .b8 _ZZ18ADVANCE_DEPOSIT_2DILi32EEvPciiiiiddPPddiE2vz[768];
	mov.u64 	%SPL, __local_depot1;
	cvta.local.u64 	%SP, %SPL;
	ld.param.u64 	%rd15, [_Z18ADVANCE_DEPOSIT_2DILi32EEvPciiiiiddPPddi_param_0];
	ld.param.u32 	%r73, [_Z18ADVANCE_DEPOSIT_2DILi32EEvPciiiiiddPPddi_param_1];
	ld.param.u32 	%r74, [_Z18ADVANCE_DEPOSIT_2DILi32EEvPciiiiiddPPddi_param_2];
	ld.param.u32 	%r75, [_Z18ADVANCE_DEPOSIT_2DILi32EEvPciiiiiddPPddi_param_3];
	ld.param.u32 	%r76, [_Z18ADVANCE_DEPOSIT_2DILi32EEvPciiiiiddPPddi_param_4];
	ld.param.u32 	%r71, [_Z18ADVANCE_DEPOSIT_2DILi32EEvPciiiiiddPPddi_param_5];
	ld.param.f64 	%fd57, [_Z18ADVANCE_DEPOSIT_2DILi32EEvPciiiiiddPPddi_param_6];
	ld.param.f64 	%fd58, [_Z18ADVANCE_DEPOSIT_2DILi32EEvPciiiiiddPPddi_param_7];
	ld.param.u64 	%rd16, [_Z18ADVANCE_DEPOSIT_2DILi32EEvPciiiiiddPPddi_param_8];
	ld.param.f64 	%fd59, [_Z18ADVANCE_DEPOSIT_2DILi32EEvPciiiiiddPPddi_param_9];
	ld.param.u32 	%r72, [_Z18ADVANCE_DEPOSIT_2DILi32EEvPciiiiiddPPddi_param_10];
	cvta.to.global.u64 	%rd17, %rd15;
	cvta.to.global.u64 	%rd18, %rd16;
	add.u64 	%rd1, %SPL, 0;
	add.u64 	%rd2, %SPL, 16;
	add.u64 	%rd3, %SPL, 24;
	add.u64 	%rd4, %SPL, 32;
	add.u64 	%rd5, %SPL, 40;
	add.u64 	%rd6, %SPL, 48;
	mov.u32 	%r77, %ctaid.x;
	mov.u32 	%r1, %tid.x;
	mov.u32 	%r78, %ntid.x;
	mul.wide.s32 	%rd25, %r72, 16;
	mul.wide.s32 	%rd26, %r72, 24;
	add.s64 	%rd27, %rd25, %rd26;
	add.s64 	%rd28, %rd25, %rd27;
	div.s32 	%r79, %r78, %r75;
	div.s32 	%r80, %r77, %r79;
	mul.lo.s32 	%r81, %r80, %r79;
	sub.s32 	%r82, %r77, %r81;
	mul.lo.s32 	%r83, %r72, %r73;
	add.s32 	%r84, %r82, 1;
	setp.lt.s32 	%p4, %r84, %r79;
	selp.b32 	%r85, %r83, 0, %p4;
	add.s32 	%r86, %r79, -1;
	mul.lo.s32 	%r87, %r83, %r86;
	sub.s32 	%r88, %r76, %r87;
	setp.eq.s32 	%p5, %r84, %r79;
	selp.b32 	%r89, %r88, 0, %p5;
	add.s32 	%r488, %r85, %r89;
	mul.lo.s32 	%r90, %r80, %r74;
	mad.lo.s32 	%r91, %r82, %r73, %r90;
	cvt.s64.s32 	%rd29, %r91;
	mad.lo.s64 	%rd160, %rd28, %rd29, %rd17;
	mul.wide.s32 	%rd30, %r80, 8;
	add.s64 	%rd8, %rd18, %rd30;
	div.rn.f64 	%fd1, %fd59, %fd57;
	div.rn.f64 	%fd2, %fd59, %fd58;
	div.rn.f64 	%fd3, %fd57, %fd59;
	div.rn.f64 	%fd4, %fd58, %fd59;
	setp.lt.s32 	%p6, %r488, 1;
	@%p6 bra 	$L__BB1_86;
	ld.global.u64 	%rd9, [%rd8];
	shl.b32 	%r93, %r1, 1;
	add.s32 	%r94, %r93, 2;
	shl.b32 	%r95, %r1, 2;
	mov.u32 	%r96, _ZZ18ADVANCE_DEPOSIT_2DILi32EEvPciiiiiddPPddiE7num_par;
	add.s32 	%r3, %r96, %r95;
	shl.b32 	%r97, %r1, 4;
	or.b32  	%r98, %r97, 8;
	add.s32 	%r99, %r96, %r98;
	add.s32 	%r100, %r99, %r98;
	shl.b32 	%r101, %r94, 3;
	add.s32 	%r102, %r99, %r101;
	shl.b32 	%r103, %r94, 4;
	add.s32 	%r104, %r102, %r103;
	shl.b32 	%r105, %r1, 5;
	or.b32  	%r106, %r105, 16;
	add.s32 	%r4, %r100, %r106;
	add.s32 	%r5, %r104, 8;
	xor.b32  	%r107, %r105, -16;
	add.s32 	%r108, %r4, %r107;
	xor.b32  	%r109, %r97, -8;
	add.s32 	%r6, %r108, %r109;
	add.s32 	%r110, %r97, 136;
	add.s32 	%r111, %r6, %r110;
	add.s32 	%r7, %r111, %r106;
	add.s32 	%r8, %r104, 136;
	add.s32 	%r112, %r7, %r107;
	add.s32 	%r9, %r112, %r109;
	add.s32 	%r113, %r9, %r110;
	add.s32 	%r10, %r113, %r106;
	add.s32 	%r11, %r104, 264;
	mul.f64 	%fd5, %fd4, 0d3FE0000000000000;
	mul.f64 	%fd6, %fd3, 0d3FE0000000000000;
$L__BB1_2:
	setp.lt.s32 	%p7, %r72, 1;
	min.s32 	%r15, %r488, %r72;
	@%p7 bra 	$L__BB1_85;
	add.s32 	%r115, %r15, 31;
	shr.u32 	%r116, %r115, 5;
	max.u32 	%r16, %r116, 1;
	mov.b32 	%r489, 0;
	mov.u32 	%r492, %r1;
$L__BB1_4:
	mul.wide.s32 	%rd31, %r72, 16;
	add.s64 	%rd11, %rd160, %rd31;
	setp.ge.s32 	%p8, %r492, %r15;
	@%p8 bra 	$L__BB1_6;
	mul.wide.u32 	%rd33, %r492, 8;
	add.s64 	%rd34, %rd11, %rd33;
	ld.global.f64 	%fd62, [%rd34];
	fma.rn.f64 	%fd63, %fd62, %fd62, 0d3FF0000000000000;
	add.s32 	%r117, %r492, %r72;
	mul.wide.u32 	%rd35, %r117, 8;
	add.s64 	%rd36, %rd11, %rd35;
	ld.global.f64 	%fd64, [%rd36];
	fma.rn.f64 	%fd65, %fd64, %fd64, %fd63;
	add.s32 	%r118, %r117, %r72;
	mul.wide.u32 	%rd37, %r118, 8;
	add.s64 	%rd38, %rd11, %rd37;
	ld.global.f64 	%fd66, [%rd38];
	fma.rn.f64 	%fd67, %fd66, %fd66, %fd65;
	rsqrt.approx.f64 	%fd283, %fd67;
	add.s64 	%rd39, %rd160, %rd33;
	ld.global.f64 	%fd68, [%rd39];
	mul.f64 	%fd69, %fd283, %fd62;
	fma.rn.f64 	%fd285, %fd1, %fd69, %fd68;
	st.local.f64 	[%rd1], %fd285;
	add.s64 	%rd40, %rd160, %rd35;
	ld.global.f64 	%fd70, [%rd40];
	mul.f64 	%fd71, %fd283, %fd64;
	fma.rn.f64 	%fd284, %fd2, %fd71, %fd70;
	bra.uni 	$L__BB1_7;
$L__BB1_6:
	mov.b64 	%rd32, 0;
	st.local.u64 	[%rd1], %rd32;
	mov.f64 	%fd284, 0d0000000000000000;
	mov.f64 	%fd285, %fd284;
$L__BB1_7:
	shl.b32 	%r119, %r1, 2;
	add.s32 	%r21, %r3, %r119;
	setp.gt.u32 	%p9, %r1, 15;
	st.local.f64 	[%rd1+8], %fd284;
	setp.lt.f64 	%p10, %fd285, 0dBFE0000000000000;
	selp.s32 	%r120, -1, 0, %p10;
	setp.ge.f64 	%p11, %fd285, 0d3FE0000000000000;
	selp.u32 	%r121, 1, 0, %p11;
	add.s32 	%r22, %r120, %r121;
	setp.lt.f64 	%p12, %fd284, 0dBFE0000000000000;
	selp.s32 	%r122, -1, 0, %p12;
	setp.ge.f64 	%p13, %fd284, 0d3FE0000000000000;
	selp.u32 	%r123, 1, 0, %p13;
	add.s32 	%r23, %r122, %r123;
	st.local.v2.u32 	[%rd2], {%r22, %r23};
	abs.s32 	%r124, %r22;
	abs.s32 	%r125, %r23;
	shl.b32 	%r126, %r125, 1;
	setp.ge.s32 	%p14, %r492, %r15;
	selp.s32 	%r127, -1, 0, %p14;
	add.s32 	%r128, %r124, %r127;
	add.s32 	%r24, %r128, %r126;
	add.s32 	%r129, %r24, 1;
	shr.u32 	%r130, %r129, 1;
	not.b32 	%r131, %r24;
	shr.u32 	%r132, %r131, 31;
	add.s32 	%r25, %r130, %r132;
	setp.ne.s32 	%p15, %r25, 0;
	selp.u32 	%r133, 1, 0, %p15;
	st.shared.u32 	[%r3], %r133;
	setp.gt.u32 	%p16, %r25, 1;
	selp.u32 	%r134, 1, 0, %p16;
	st.shared.u32 	[%r3+128], %r134;
	setp.gt.u32 	%p17, %r25, 2;
	selp.u32 	%r135, 1, 0, %p17;
	st.shared.u32 	[%r3+256], %r135;
	bar.sync 	0;
	ld.shared.u32 	%r26, [_ZZ18ADVANCE_DEPOSIT_2DILi32EEvPciiiiiddPPddiE7num_par+124];
	ld.shared.u32 	%r27, [_ZZ18ADVANCE_DEPOSIT_2DILi32EEvPciiiiiddPPddiE7num_par+252];
	ld.shared.u32 	%r28, [_ZZ18ADVANCE_DEPOSIT_2DILi32EEvPciiiiiddPPddiE7num_par+380];
	bar.sync 	0;
	@%p9 bra 	$L__BB1_9;
	ld.shared.u32 	%r136, [%r21];
	ld.shared.u32 	%r137, [%r21+4];
	add.s32 	%r138, %r137, %r136;
	st.shared.u32 	[%r21+4], %r138;
$L__BB1_9:
	shl.b32 	%r139, %r1, 4;
	mov.u32 	%r140, _ZZ18ADVANCE_DEPOSIT_2DILi32EEvPciiiiiddPPddiE7num_par;
	add.s32 	%r141, %r140, %r139;
	add.s32 	%r29, %r141, 8;
	setp.gt.u32 	%p18, %r1, 7;
	bar.sync 	0;
	@%p18 bra 	$L__BB1_11;
	ld.shared.u32 	%r142, [%r29+-4];
	ld.shared.u32 	%r143, [%r29+4];
	add.s32 	%r144, %r143, %r142;
	st.shared.u32 	[%r29+4], %r144;
$L__BB1_11:
	add.s32 	%r148, %r141, %r139;
	add.s32 	%r30, %r148, 32;
	setp.gt.u32 	%p19, %r1, 3;
	bar.sync 	0;
	@%p19 bra 	$L__BB1_13;
	add.s32 	%r150, %r29, %r139;
	ld.shared.u32 	%r151, [%r150+4];
	ld.shared.u32 	%r152, [%r30+-4];
	add.s32 	%r153, %r152, %r151;
	st.shared.u32 	[%r30+-4], %r153;
$L__BB1_13:
	setp.gt.u32 	%p20, %r1, 1;
	bar.sync 	0;
	@%p20 bra 	$L__BB1_15;
	ld.shared.u32 	%r154, [%r4+-4];
	ld.shared.u32 	%r155, [%r5+-4];
	add.s32 	%r156, %r155, %r154;
	st.shared.u32 	[%r5+-4], %r156;
$L__BB1_15:
	setp.ne.s32 	%p21, %r1, 0;
	bar.sync 	0;
	@%p21 bra 	$L__BB1_17;
	mov.b32 	%r157, 0;
	st.shared.u32 	[_ZZ18ADVANCE_DEPOSIT_2DILi32EEvPciiiiiddPPddiE7num_par+124], %r157;
$L__BB1_17:
	setp.ne.s32 	%p22, %r1, 0;
	bar.sync 	0;
	@%p22 bra 	$L__BB1_19;
	ld.shared.u32 	%r158, [_ZZ18ADVANCE_DEPOSIT_2DILi32EEvPciiiiiddPPddiE7num_par+60];
	ld.shared.u32 	%r159, [_ZZ18ADVANCE_DEPOSIT_2DILi32EEvPciiiiiddPPddiE7num_par+124];
	st.shared.u32 	[_ZZ18ADVANCE_DEPOSIT_2DILi32EEvPciiiiiddPPddiE7num_par+60], %r159;
	add.s32 	%r160, %r159, %r158;
	st.shared.u32 	[_ZZ18ADVANCE_DEPOSIT_2DILi32EEvPciiiiiddPPddiE7num_par+124], %r160;
$L__BB1_19:
	setp.gt.u32 	%p23, %r1, 1;
	bar.sync 	0;
	@%p23 bra 	$L__BB1_21;
	ld.shared.u32 	%r161, [%r4+-4];
	ld.shared.u32 	%r162, [%r5+-4];
	st.shared.u32 	[%r4+-4], %r162;
	add.s32 	%r163, %r162, %r161;
	st.shared.u32 	[%r5+-4], %r163;
$L__BB1_21:
	shl.b32 	%r164, %r1, 5;
	sub.s32 	%r165, %r5, %r164;
	add.s32 	%r31, %r165, -32;
	setp.gt.u32 	%p24, %r1, 3;
	bar.sync 	0;
	@%p24 bra 	$L__BB1_23;
	xor.b32  	%r167, %r164, -16;
	add.s32 	%r168, %r4, %r167;
	ld.shared.u32 	%r169, [%r168+-4];
	ld.shared.u32 	%r170, [%r31+-4];
	st.shared.u32 	[%r168+-4], %r170;
	add.s32 	%r171, %r170, %r169;
	st.shared.u32 	[%r31+-4], %r171;
$L__BB1_23:
	sub.s32 	%r173, %r31, %r139;
	add.s32 	%r32, %r173, -16;
	setp.gt.u32 	%p25, %r1, 7;
	bar.sync 	0;
	@%p25 bra 	$L__BB1_25;
	ld.shared.u32 	%r174, [%r6+-4];
	ld.shared.u32 	%r175, [%r32+-4];
	st.shared.u32 	[%r6+-4], %r175;
	add.s32 	%r176, %r175, %r174;
	st.shared.u32 	[%r32+-4], %r176;
$L__BB1_25:
	setp.gt.u32 	%p26, %r1, 15;
	bar.sync 	0;
	@%p26 bra 	$L__BB1_27;
	ld.shared.u32 	%r177, [%r21];
	ld.shared.u32 	%r178, [%r21+4];
	st.shared.u32 	[%r21], %r178;
	add.s32 	%r179, %r178, %r177;
	st.shared.u32 	[%r21+4], %r179;
$L__BB1_27:
	setp.gt.u32 	%p27, %r1, 15;
	bar.sync 	0;
	@%p27 bra 	$L__BB1_29;
	ld.shared.u32 	%r180, [%r21+128];
	ld.shared.u32 	%r181, [%r21+132];
	add.s32 	%r182, %r181, %r180;
	st.shared.u32 	[%r21+132], %r182;
$L__BB1_29:
	setp.gt.u32 	%p28, %r1, 7;
	bar.sync 	0;
	@%p28 bra 	$L__BB1_31;
	ld.shared.u32 	%r183, [%r6+124];
	ld.shared.u32 	%r184, [%r32+124];
	add.s32 	%r185, %r184, %r183;
	st.shared.u32 	[%r32+124], %r185;
$L__BB1_31:
	setp.gt.u32 	%p29, %r1, 3;
	bar.sync 	0;
	@%p29 bra 	$L__BB1_33;
	add.s32 	%r187, %r6, %r139;
	ld.shared.u32 	%r188, [%r187+132];
	ld.shared.u32 	%r189, [%r30+124];
	add.s32 	%r190, %r189, %r188;
	st.shared.u32 	[%r30+124], %r190;
$L__BB1_33:
	setp.gt.u32 	%p30, %r1, 1;
	bar.sync 	0;
	@%p30 bra 	$L__BB1_35;
	ld.shared.u32 	%r191, [%r7+-4];
	ld.shared.u32 	%r192, [%r8+-4];
	add.s32 	%r193, %r192, %r191;
	st.shared.u32 	[%r8+-4], %r193;
$L__BB1_35:
	setp.ne.s32 	%p31, %r1, 0;
	bar.sync 	0;
	@%p31 bra 	$L__BB1_37;
	mov.b32 	%r194, 0;
	st.shared.u32 	[_ZZ18ADVANCE_DEPOSIT_2DILi32EEvPciiiiiddPPddiE7num_par+252], %r194;
$L__BB1_37:
	setp.ne.s32 	%p32, %r1, 0;
	bar.sync 	0;
	@%p32 bra 	$L__BB1_39;
	ld.shared.u32 	%r195, [_ZZ18ADVANCE_DEPOSIT_2DILi32EEvPciiiiiddPPddiE7num_par+188];
	ld.shared.u32 	%r196, [_ZZ18ADVANCE_DEPOSIT_2DILi32EEvPciiiiiddPPddiE7num_par+252];
	st.shared.u32 	[_ZZ18ADVANCE_DEPOSIT_2DILi32EEvPciiiiiddPPddiE7num_par+188], %r196;
	add.s32 	%r197, %r196, %r195;
	st.shared.u32 	[_ZZ18ADVANCE_DEPOSIT_2DILi32EEvPciiiiiddPPddiE7num_par+252], %r197;
$L__BB1_39:
	setp.gt.u32 	%p33, %r1, 1;
	bar.sync 	0;
	@%p33 bra 	$L__BB1_41;
	ld.shared.u32 	%r198, [%r7+-4];
	ld.shared.u32 	%r199, [%r8+-4];
	st.shared.u32 	[%r7+-4], %r199;
	add.s32 	%r200, %r199, %r198;
	st.shared.u32 	[%r8+-4], %r200;
$L__BB1_41:
	sub.s32 	%r202, %r8, %r164;
	add.s32 	%r33, %r202, -32;
	setp.gt.u32 	%p34, %r1, 3;
	bar.sync 	0;
	@%p34 bra 	$L__BB1_43;
	xor.b32  	%r204, %r164, -16;
	add.s32 	%r205, %r7, %r204;
	ld.shared.u32 	%r206, [%r205+-4];
	ld.shared.u32 	%r207, [%r33+-4];
	st.shared.u32 	[%r205+-4], %r207;
	add.s32 	%r208, %r207, %r206;
	st.shared.u32 	[%r33+-4], %r208;
$L__BB1_43:
	sub.s32 	%r210, %r33, %r139;
	add.s32 	%r34, %r210, -16;
	setp.gt.u32 	%p35, %r1, 7;
	bar.sync 	0;
	@%p35 bra 	$L__BB1_45;
	ld.shared.u32 	%r211, [%r9+-4];
	ld.shared.u32 	%r212, [%r34+-4];
	st.shared.u32 	[%r9+-4], %r212;
	add.s32 	%r213, %r212, %r211;
	st.shared.u32 	[%r34+-4], %r213;
$L__BB1_45:
	setp.gt.u32 	%p36, %r1, 15;
	bar.sync 	0;
	@%p36 bra 	$L__BB1_47;
	ld.shared.u32 	%r214, [%r21+128];
	ld.shared.u32 	%r215, [%r21+132];
	st.shared.u32 	[%r21+128], %r215;
	add.s32 	%r216, %r215, %r214;
	st.shared.u32 	[%r21+132], %r216;
$L__BB1_47:
	setp.gt.u32 	%p37, %r1, 15;
	bar.sync 	0;
	@%p37 bra 	$L__BB1_49;
	ld.shared.u32 	%r217, [%r21+256];
	ld.shared.u32 	%r218, [%r21+260];
	add.s32 	%r219, %r218, %r217;
	st.shared.u32 	[%r21+260], %r219;
$L__BB1_49:
	setp.gt.u32 	%p38, %r1, 7;
	bar.sync 	0;
	@%p38 bra 	$L__BB1_51;
	ld.shared.u32 	%r220, [%r9+124];
	ld.shared.u32 	%r221, [%r34+124];
	add.s32 	%r222, %r221, %r220;
	st.shared.u32 	[%r34+124], %r222;
$L__BB1_51:
	setp.gt.u32 	%p39, %r1, 3;
	bar.sync 	0;
	@%p39 bra 	$L__BB1_53;
	add.s32 	%r224, %r9, %r139;
	ld.shared.u32 	%r225, [%r224+132];
	ld.shared.u32 	%r226, [%r33+124];
	add.s32 	%r227, %r226, %r225;
	st.shared.u32 	[%r33+124], %r227;
$L__BB1_53:
	setp.gt.u32 	%p40, %r1, 1;
	bar.sync 	0;
	@%p40 bra 	$L__BB1_55;
	ld.shared.u32 	%r228, [%r10+-4];
	ld.shared.u32 	%r229, [%r11+-4];
	add.s32 	%r230, %r229, %r228;
	st.shared.u32 	[%r11+-4], %r230;
$L__BB1_55:
	setp.ne.s32 	%p41, %r1, 0;
	bar.sync 	0;
	@%p41 bra 	$L__BB1_57;
	mov.b32 	%r231, 0;
	st.shared.u32 	[_ZZ18ADVANCE_DEPOSIT_2DILi32EEvPciiiiiddPPddiE7num_par+380], %r231;
$L__BB1_57:
	setp.ne.s32 	%p42, %r1, 0;
	bar.sync 	0;
	@%p42 bra 	$L__BB1_59;
	ld.shared.u32 	%r232, [_ZZ18ADVANCE_DEPOSIT_2DILi32EEvPciiiiiddPPddiE7num_par+316];
	ld.shared.u32 	%r233, [_ZZ18ADVANCE_DEPOSIT_2DILi32EEvPciiiiiddPPddiE7num_par+380];
	st.shared.u32 	[_ZZ18ADVANCE_DEPOSIT_2DILi32EEvPciiiiiddPPddiE7num_par+316], %r233;
	add.s32 	%r234, %r233, %r232;
	st.shared.u32 	[_ZZ18ADVANCE_DEPOSIT_2DILi32EEvPciiiiiddPPddiE7num_par+380], %r234;
$L__BB1_59:
	setp.gt.u32 	%p43, %r1, 1;
	bar.sync 	0;
	@%p43 bra 	$L__BB1_61;
	ld.shared.u32 	%r235, [%r10+-4];
	ld.shared.u32 	%r236, [%r11+-4];
	st.shared.u32 	[%r10+-4], %r236;
	add.s32 	%r237, %r236, %r235;
	st.shared.u32 	[%r11+-4], %r237;
$L__BB1_61:
	sub.s32 	%r239, %r11, %r164;
	add.s32 	%r35, %r239, -32;
	xor.b32  	%r240, %r164, -16;
	add.s32 	%r36, %r10, %r240;
	setp.gt.u32 	%p44, %r1, 3;
	bar.sync 	0;
	@%p44 bra 	$L__BB1_63;
	ld.shared.u32 	%r241, [%r36+-4];
	ld.shared.u32 	%r242, [%r35+-4];
	st.shared.u32 	[%r36+-4], %r242;
	add.s32 	%r243, %r242, %r241;
	st.shared.u32 	[%r35+-4], %r243;
$L__BB1_63:
	setp.gt.u32 	%p45, %r1, 7;
	bar.sync 	0;
	@%p45 bra 	$L__BB1_65;
	xor.b32  	%r245, %r139, -8;
	add.s32 	%r246, %r36, %r245;
	ld.shared.u32 	%r247, [%r246+-4];
	sub.s32 	%r248, %r35, %r139;
	ld.shared.u32 	%r249, [%r248+-20];
	st.shared.u32 	[%r246+-4], %r249;
	add.s32 	%r250, %r249, %r247;
	st.shared.u32 	[%r248+-20], %r250;
$L__BB1_65:
	setp.gt.u32 	%p46, %r1, 15;
	bar.sync 	0;
	@%p46 bra 	$L__BB1_67;
	ld.shared.u32 	%r251, [%r21+256];
	ld.shared.u32 	%r252, [%r21+260];
	st.shared.u32 	[%r21+256], %r252;
	add.s32 	%r253, %r252, %r251;
	st.shared.u32 	[%r21+260], %r253;
$L__BB1_67:
	setp.eq.s32 	%p47, %r25, 0;
	bar.sync 	0;
	ld.shared.u32 	%r254, [_ZZ18ADVANCE_DEPOSIT_2DILi32EEvPciiiiiddPPddiE7num_par+124];
	add.s32 	%r37, %r26, %r254;
	ld.shared.u32 	%r255, [_ZZ18ADVANCE_DEPOSIT_2DILi32EEvPciiiiiddPPddiE7num_par+252];
	add.s32 	%r256, %r27, %r255;
	ld.shared.u32 	%r257, [_ZZ18ADVANCE_DEPOSIT_2DILi32EEvPciiiiiddPPddiE7num_par+380];
	add.s32 	%r38, %r28, %r257;
	add.s32 	%r39, %r256, %r37;
	@%p47 bra 	$L__BB1_79;
	ld.shared.u32 	%r40, [%r3];
	ld.shared.u32 	%r41, [%r3+128];
	ld.shared.u32 	%r42, [%r3+256];
	shl.b32 	%r258, %r72, 1;
	add.s32 	%r43, %r492, %r258;
	mul.wide.u32 	%rd41, %r43, 8;
	add.s64 	%rd42, %rd11, %rd41;
	ld.global.f64 	%fd72, [%rd42];
	mul.f64 	%fd294, %fd283, %fd72;
	add.u64 	%rd12, %SPL, 80;
	st.local.f64 	[%rd12], %fd294;
	add.u64 	%rd161, %SP, 88;
	cvta.to.local.u64 	%rd45, %rd161;
	st.local.f64 	[%rd45], %fd294;
	setp.ne.s32 	%p48, %r24, 0;
	@%p48 bra 	$L__BB1_70;
	st.local.v2.f64 	[%rd6], {%fd285, %fd284};
	mov.pred 	%p62, 0;
	mov.f64 	%fd296, 0d3FF0000000000000;
	mov.f64 	%fd292, %fd284;
	mov.f64 	%fd293, %fd285;
	mov.f64 	%fd295, %fd294;
	mov.f64 	%fd297, %fd294;
	bra.uni 	$L__BB1_76;
$L__BB1_70:
	setp.gt.s32 	%p49, %r24, 2;
	@%p49 bra 	$L__BB1_72;
	add.s32 	%r495, %r24, -1;
	sub.s32 	%r496, 2, %r24;
	mul.wide.s32 	%rd55, %r24, 4;
	add.s64 	%rd56, %rd2, %rd55;
	ld.local.u32 	%r260, [%rd56+-4];
	cvt.rn.f64.s32 	%fd89, %r260;
	mul.f64 	%fd90, %fd89, 0d3FE0000000000000;
	mul.wide.s32 	%rd57, %r24, 8;
	add.s64 	%rd58, %rd6, %rd57;
	st.local.f64 	[%rd58+-8], %fd90;
	mad.lo.s32 	%r261, %r495, %r72, %r492;
	mul.wide.s32 	%rd59, %r261, 8;
	add.s64 	%rd60, %rd160, %rd59;
	ld.global.f64 	%fd91, [%rd60];
	sub.f64 	%fd92, %fd90, %fd91;
	add.s64 	%rd61, %rd1, %rd57;
	ld.local.f64 	%fd93, [%rd61+-8];
	sub.f64 	%fd94, %fd93, %fd91;
	div.rn.f64 	%fd296, %fd92, %fd94;
	mad.lo.s32 	%r262, %r496, %r72, %r492;
	mul.wide.s32 	%rd62, %r262, 8;
	add.s64 	%rd63, %rd160, %rd62;
	ld.global.f64 	%fd95, [%rd63];
	mul.wide.u32 	%rd64, %r496, 8;
	add.s64 	%rd65, %rd1, %rd64;
	ld.local.f64 	%fd96, [%rd65];
	sub.f64 	%fd97, %fd96, %fd95;
	fma.rn.f64 	%fd98, %fd296, %fd97, %fd95;
	add.s64 	%rd66, %rd6, %rd64;
	st.local.f64 	[%rd66], %fd98;
	st.local.v2.f64 	[%rd6+16], {%fd285, %fd284};
	ld.local.v2.f64 	{%fd293, %fd292}, [%rd6];
	mov.pred 	%p62, 0;
	mov.f64 	%fd295, %fd294;
	mov.f64 	%fd297, %fd294;
	bra.uni 	$L__BB1_76;
$L__BB1_72:
	cvt.rn.f64.s32 	%fd73, %r22;
	mul.f64 	%fd293, %fd73, 0d3FE0000000000000;
	mul.wide.u32 	%rd46, %r492, 8;
	add.s64 	%rd47, %rd160, %rd46;
	ld.global.f64 	%fd20, [%rd47];
	sub.f64 	%fd21, %fd293, %fd20;
	sub.f64 	%fd74, %fd285, %fd20;
	div.rn.f64 	%fd296, %fd21, %fd74;
	sub.s32 	%r259, %r43, %r72;
	mul.wide.u32 	%rd48, %r259, 8;
	add.s64 	%rd49, %rd160, %rd48;
	ld.global.f64 	%fd23, [%rd49];
	sub.f64 	%fd75, %fd284, %fd23;
	fma.rn.f64 	%fd292, %fd296, %fd75, %fd23;
	st.local.v2.f64 	[%rd6], {%fd293, %fd292};
	setp.ge.f64 	%p50, %fd292, 0dBFE0000000000000;
	setp.lt.f64 	%p51, %fd292, 0d3FE0000000000000;
	and.pred  	%p1, %p50, %p51;
	not.pred 	%p62, %p1;
	@%p62 bra 	$L__BB1_74;
	cvt.rn.f64.s32 	%fd79, %r23;
	mul.f64 	%fd288, %fd79, 0d3FE0000000000000;
	sub.f64 	%fd80, %fd288, %fd292;
	sub.f64 	%fd81, %fd284, %fd292;
	div.rn.f64 	%fd291, %fd80, %fd81;
	sub.f64 	%fd82, %fd285, %fd293;
	mul.f64 	%fd83, %fd291, %fd82;
	sub.f64 	%fd287, %fd83, %fd293;
	bra.uni 	$L__BB1_75;
$L__BB1_74:
	cvt.rn.f64.s32 	%fd76, %r23;
	mul.f64 	%fd30, %fd76, 0d3FE0000000000000;
	sub.f64 	%fd77, %fd30, %fd23;
	sub.f64 	%fd78, %fd292, %fd23;
	div.rn.f64 	%fd291, %fd77, %fd78;
	fma.rn.f64 	%fd32, %fd291, %fd21, %fd20;
	st.local.v2.f64 	[%rd6], {%fd32, %fd30};
	sub.f64 	%fd288, %fd292, %fd76;
	add.u64 	%rd161, %SP, 80;
	mov.f64 	%fd287, %fd293;
	mov.f64 	%fd292, %fd30;
	mov.f64 	%fd293, %fd32;
$L__BB1_75:
	st.local.v2.f64 	[%rd6+16], {%fd287, %fd288};
	cvta.to.local.u64 	%rd52, %rd161;
	mov.f64 	%fd84, 0d3FF0000000000000;
	sub.f64 	%fd85, %fd84, %fd291;
	selp.f64 	%fd86, %fd85, %fd291, %p1;
	mul.f64 	%fd87, %fd294, %fd86;
	st.local.f64 	[%rd52], %fd87;
	selp.f64 	%fd88, %fd291, %fd85, %p1;
	mul.f64 	%fd297, %fd294, %fd88;
	ld.local.f64 	%fd295, [%rd12];
	add.u64 	%rd54, %SPL, 88;
	ld.local.f64 	%fd294, [%rd54];
	selp.u32 	%r496, 1, 0, %p1;
	selp.u32 	%r495, 1, 0, %p62;
$L__BB1_76:
	mul.f64 	%fd100, %fd296, %fd295;
	st.local.f64 	[%rd12], %fd100;
	mov.f64 	%fd101, 0d3FF0000000000000;
	sub.f64 	%fd102, %fd101, %fd296;
	selp.f64 	%fd103, %fd296, %fd102, %p62;
	mul.f64 	%fd49, %fd297, %fd103;
	mul.f64 	%fd50, %fd102, %fd294;
	add.u64 	%rd68, %SPL, 88;
	st.local.f64 	[%rd68], %fd50;
	mul.wide.u32 	%rd69, %r492, 8;
	add.s64 	%rd70, %rd160, %rd69;
	ld.global.f64 	%fd104, [%rd70];
	shl.b32 	%r263, %r40, 3;
	mov.u32 	%r264, _ZZ18ADVANCE_DEPOSIT_2DILi32EEvPciiiiiddPPddiE2x0;
	add.s32 	%r265, %r264, %r263;
	st.shared.f64 	[%r265], %fd104;
	sub.s32 	%r266, %r43, %r72;
	mul.wide.u32 	%rd71, %r266, 8;
	add.s64 	%rd72, %rd160, %rd71;
	ld.global.f64 	%fd105, [%rd72];
	mov.u32 	%r267, _ZZ18ADVANCE_DEPOSIT_2DILi32EEvPciiiiiddPPddiE2y0;
	add.s32 	%r268, %r267, %r263;
	st.shared.f64 	[%r268], %fd105;
	mov.u32 	%r269, _ZZ18ADVANCE_DEPOSIT_2DILi32EEvPciiiiiddPPddiE2x1;
	add.s32 	%r270, %r269, %r263;
	st.shared.f64 	[%r270], %fd293;
	mov.u32 	%r271, _ZZ18ADVANCE_DEPOSIT_2DILi32EEvPciiiiiddPPddiE2y1;
	add.s32 	%r272, %r271, %r263;
	st.shared.f64 	[%r272], %fd292;
	mul.wide.s32 	%rd73, %r72, 16;
	mul.wide.s32 	%rd74, %r72, 24;
	add.s64 	%rd75, %rd73, %rd74;
	add.s64 	%rd76, %rd70, %rd75;
	ld.global.f64 	%fd51, [%rd76];
	mov.u32 	%r273, _ZZ18ADVANCE_DEPOSIT_2DILi32EEvPciiiiiddPPddiE2qq;
	add.s32 	%r274, %r273, %r263;
	st.shared.f64 	[%r274], %fd51;
	mov.u32 	%r275, _ZZ18ADVANCE_DEPOSIT_2DILi32EEvPciiiiiddPPddiE2vz;
	add.s32 	%r276, %r275, %r263;
	st.shared.f64 	[%r276], %fd100;
	mul.wide.s32 	%rd77, %r72, 8;
	add.s64 	%rd78, %rd75, %rd77;
	add.s64 	%rd79, %rd160, %rd78;
	mul.wide.u32 	%rd80, %r492, 4;
	add.s64 	%rd81, %rd79, %rd80;
	ld.global.u32 	%r277, [%rd81];
	add.s32 	%r50, %r277, -1;
	shl.b32 	%r278, %r40, 2;
	mov.u32 	%r279, _ZZ18ADVANCE_DEPOSIT_2DILi32EEvPciiiiiddPPddiE2ii;
	add.s32 	%r280, %r279, %r278;
	st.shared.u32 	[%r280], %r50;
	mul.wide.u32 	%rd82, %r266, 4;
	add.s64 	%rd83, %rd79, %rd82;
	ld.global.u32 	%r281, [%rd83];
	add.s32 	%r51, %r281, -1;
	mov.u32 	%r282, _ZZ18ADVANCE_DEPOSIT_2DILi32EEvPciiiiiddPPddiE2jj;
	add.s32 	%r283, %r282, %r278;
	st.shared.u32 	[%r283], %r51;
	setp.eq.s32 	%p54, %r25, 1;
	@%p54 bra 	$L__BB1_79;
	add.s32 	%r284, %r41, %r37;
	mul.wide.s32 	%rd84, %r495, 4;
	add.s64 	%rd85, %rd5, %rd84;
	mov.b32 	%r285, -1;
	st.local.u32 	[%rd85], %r285;
	mul.wide.s32 	%rd86, %r496, 4;
	add.s64 	%rd87, %rd5, %rd86;
	mov.b32 	%r286, 1;
	st.local.u32 	[%rd87], %r286;
	add.s64 	%rd88, %rd4, %rd84;
	st.local.u32 	[%rd88], %r286;
	add.s64 	%rd89, %rd4, %rd86;
	mov.b32 	%r287, 0;
	st.local.u32 	[%rd89], %r287;
	setp.lt.s32 	%p55, %r24, 3;
	selp.u32 	%r288, 1, 0, %p55;
	add.s64 	%rd90, %rd3, %rd84;
	st.local.u32 	[%rd90], %r288;
	add.s64 	%rd91, %rd3, %rd86;
	st.local.u32 	[%rd91], %r287;
	ld.local.v2.u32 	{%r289, %r290}, [%rd5];
	cvt.rn.f64.s32 	%fd52, %r289;
	mul.f64 	%fd106, %fd293, %fd52;
	shl.b32 	%r291, %r284, 3;
	add.s32 	%r293, %r264, %r291;
	st.shared.f64 	[%r293], %fd106;
	cvt.rn.f64.s32 	%fd53, %r290;
	mul.f64 	%fd107, %fd292, %fd53;
	add.s32 	%r295, %r267, %r291;
	st.shared.f64 	[%r295], %fd107;
	ld.local.v2.f64 	{%fd54, %fd55}, [%rd6+16];
	ld.local.v2.u32 	{%r296, %r297}, [%rd3];
	mul.lo.s32 	%r298, %r22, %r296;
	cvt.rn.f64.s32 	%fd108, %r298;
	sub.f64 	%fd109, %fd54, %fd108;
	mov.u32 	%r299, _ZZ18ADVANCE_DEPOSIT_2DILi32EEvPciiiiiddPPddiE2x1;
	add.s32 	%r300, %r299, %r291;
	st.shared.f64 	[%r300], %fd109;
	mul.lo.s32 	%r301, %r23, %r297;
	cvt.rn.f64.s32 	%fd110, %r301;
	sub.f64 	%fd111, %fd55, %fd110;
	mov.u32 	%r302, _ZZ18ADVANCE_DEPOSIT_2DILi32EEvPciiiiiddPPddiE2y1;
	add.s32 	%r303, %r302, %r291;
	st.shared.f64 	[%r303], %fd111;
	mov.u32 	%r304, _ZZ18ADVANCE_DEPOSIT_2DILi32EEvPciiiiiddPPddiE2qq;
	add.s32 	%r305, %r304, %r291;
	st.shared.f64 	[%r305], %fd51;
	mov.u32 	%r306, _ZZ18ADVANCE_DEPOSIT_2DILi32EEvPciiiiiddPPddiE2vz;
	add.s32 	%r307, %r306, %r291;
	st.shared.f64 	[%r307], %fd49;
	ld.local.v2.u32 	{%r308, %r309}, [%rd4];
	mad.lo.s32 	%r310, %r22, %r308, %r50;
	shl.b32 	%r311, %r284, 2;
	mov.u32 	%r312, _ZZ18ADVANCE_DEPOSIT_2DILi32EEvPciiiiiddPPddiE2ii;
	add.s32 	%r313, %r312, %r311;
	st.shared.u32 	[%r313], %r310;
	mad.lo.s32 	%r314, %r23, %r309, %r51;
	mov.u32 	%r315, _ZZ18ADVANCE_DEPOSIT_2DILi32EEvPciiiiiddPPddiE2jj;
	add.s32 	%r316, %r315, %r311;
	st.shared.u32 	[%r316], %r314;
	setp.ne.s32 	%p56, %r25, 3;
	@%p56 bra 	$L__BB1_79;
	add.s32 	%r317, %r42, %r39;
	mul.f64 	%fd112, %fd54, %fd53;
	shl.b32 	%r318, %r317, 3;
	add.s32 	%r320, %r264, %r318;
	st.shared.f64 	[%r320], %fd112;
	mul.f64 	%fd113, %fd55, %fd52;
	mov.u32 	%r321, _ZZ18ADVANCE_DEPOSIT_2DILi32EEvPciiiiiddPPddiE2y0;
	add.s32 	%r322, %r321, %r318;
	st.shared.f64 	[%r322], %fd113;
	cvt.rn.f64.s32 	%fd114, %r22;
	sub.f64 	%fd115, %fd285, %fd114;
	add.s32 	%r324, %r299, %r318;
	st.shared.f64 	[%r324], %fd115;
	cvt.rn.f64.s32 	%fd116, %r23;
	sub.f64 	%fd117, %fd284, %fd116;
	add.s32 	%r326, %r302, %r318;
	st.shared.f64 	[%r326], %fd117;
	add.s32 	%r328, %r304, %r318;
	st.shared.f64 	[%r328], %fd51;
	add.s32 	%r330, %r306, %r318;
	st.shared.f64 	[%r330], %fd50;
	add.s32 	%r331, %r50, %r22;
	shl.b32 	%r332, %r317, 2;
	add.s32 	%r334, %r312, %r332;
	st.shared.u32 	[%r334], %r331;
	add.s32 	%r335, %r51, %r23;
	add.s32 	%r337, %r315, %r332;
	st.shared.u32 	[%r337], %r335;
$L__BB1_79:
	bar.sync 	0;
	add.s32 	%r54, %r39, %r38;
	setp.ge.s32 	%p57, %r1, %r54;
	@%p57 bra 	$L__BB1_82;
	shl.b32 	%r338, %r1, 2;
	mov.u32 	%r339, _ZZ18ADVANCE_DEPOSIT_2DILi32EEvPciiiiiddPPddiE2jj;
	add.s32 	%r499, %r339, %r338;
	mov.u32 	%r340, _ZZ18ADVANCE_DEPOSIT_2DILi32EEvPciiiiiddPPddiE2ii;
	add.s32 	%r498, %r340, %r338;
	shl.b32 	%r497, %r1, 3;
	mov.u32 	%r500, %r1;
$L__BB1_81:
	mov.u32 	%r341, _ZZ18ADVANCE_DEPOSIT_2DILi32EEvPciiiiiddPPddiE2qq;
	add.s32 	%r342, %r341, %r497;
	ld.shared.f64 	%fd118, [%r342];
	mul.f64 	%fd119, %fd6, %fd118;
	mul.f64 	%fd120, %fd5, %fd118;
	mul.f64 	%fd121, %fd118, 0d3FD5555555555555;
	mov.u32 	%r343, _ZZ18ADVANCE_DEPOSIT_2DILi32EEvPciiiiiddPPddiE2vz;
	add.s32 	%r344, %r343, %r497;
	ld.shared.f64 	%fd122, [%r344];
	mul.f64 	%fd123, %fd121, %fd122;
	mov.u32 	%r345, _ZZ18ADVANCE_DEPOSIT_2DILi32EEvPciiiiiddPPddiE2x0;
	add.s32 	%r346, %r345, %r497;
	ld.shared.f64 	%fd124, [%r346];
	mov.f64 	%fd125, 0d3FE0000000000000;
	sub.f64 	%fd126, %fd125, %fd124;
	add.f64 	%fd127, %fd124, 0d3FE0000000000000;
	mul.f64 	%fd128, %fd126, 0d3FE0000000000000;
	mul.f64 	%fd129, %fd126, %fd128;
	fma.rn.f64 	%fd130, %fd126, %fd127, 0d3FE0000000000000;
	mul.f64 	%fd131, %fd127, 0d3FE0000000000000;
	mul.f64 	%fd132, %fd127, %fd131;
	mov.u32 	%r347, _ZZ18ADVANCE_DEPOSIT_2DILi32EEvPciiiiiddPPddiE2x1;
	add.s32 	%r348, %r347, %r497;
	ld.shared.f64 	%fd133, [%r348];
	sub.f64 	%fd134, %fd125, %fd133;
	add.f64 	%fd135, %fd133, 0d3FE0000000000000;
	mul.f64 	%fd136, %fd134, 0d3FE0000000000000;
	mul.f64 	%fd137, %fd134, %fd136;
	fma.rn.f64 	%fd138, %fd134, %fd135, 0d3FE0000000000000;
	mul.f64 	%fd139, %fd135, 0d3FE0000000000000;
	mul.f64 	%fd140, %fd135, %fd139;
	mov.u32 	%r349, _ZZ18ADVANCE_DEPOSIT_2DILi32EEvPciiiiiddPPddiE2y0;
	add.s32 	%r350, %r349, %r497;
	ld.shared.f64 	%fd141, [%r350];
	sub.f64 	%fd142, %fd125, %fd141;
	add.f64 	%fd143, %fd141, 0d3FE0000000000000;
	mul.f64 	%fd144, %fd142, 0d3FE0000000000000;
	mul.f64 	%fd145, %fd142, %fd144;
	fma.rn.f64 	%fd146, %fd142, %fd143, 0d3FE0000000000000;
	mul.f64 	%fd147, %fd143, 0d3FE0000000000000;
	mul.f64 	%fd148, %fd143, %fd147;
	mov.u32 	%r351, _ZZ18ADVANCE_DEPOSIT_2DILi32EEvPciiiiiddPPddiE2y1;
	add.s32 	%r352, %r351, %r497;
	ld.shared.f64 	%fd149, [%r352];
	sub.f64 	%fd150, %fd125, %fd149;
	add.f64 	%fd151, %fd149, 0d3FE0000000000000;
	mul.f64 	%fd152, %fd150, 0d3FE0000000000000;
	mul.f64 	%fd153, %fd150, %fd152;
	fma.rn.f64 	%fd154, %fd150, %fd151, 0d3FE0000000000000;
	mul.f64 	%fd155, %fd151, 0d3FE0000000000000;
	mul.f64 	%fd156, %fd151, %fd155;
	sub.f64 	%fd157, %fd133, %fd124;
	mul.f64 	%fd158, %fd157, 0d3FE0000000000000;
	sub.f64 	%fd159, %fd126, %fd158;
	add.f64 	%fd160, %fd127, %fd158;
	mul.f64 	%fd161, %fd119, %fd157;
	mul.f64 	%fd162, %fd161, %fd159;
	mul.f64 	%fd163, %fd161, %fd160;
	sub.f64 	%fd164, %fd149, %fd141;
	mul.f64 	%fd165, %fd164, 0d3FE0000000000000;
	sub.f64 	%fd166, %fd142, %fd165;
	add.f64 	%fd167, %fd143, %fd165;
	mul.f64 	%fd168, %fd120, %fd164;
	mul.f64 	%fd169, %fd168, %fd166;
	mul.f64 	%fd170, %fd168, %fd167;
	add.f64 	%fd171, %fd145, %fd153;
	add.f64 	%fd172, %fd129, %fd137;
	add.f64 	%fd173, %fd146, %fd154;
	add.f64 	%fd174, %fd130, %fd138;
	add.f64 	%fd175, %fd148, %fd156;
	add.f64 	%fd176, %fd132, %fd140;
	mul.f64 	%fd177, %fd137, %fd153;
	fma.rn.f64 	%fd178, %fd129, %fd145, %fd177;
	mul.f64 	%fd179, %fd137, %fd145;
	fma.rn.f64 	%fd180, %fd153, %fd129, %fd179;
	ld.shared.u32 	%r353, [%r498];
	ld.shared.u32 	%r354, [%r499];
	add.s32 	%r355, %r354, -1;
	mad.lo.s32 	%r356, %r355, %r71, %r353;
	mad.lo.s32 	%r357, %r356, 3, -3;
	mul.wide.s32 	%rd92, %r357, 8;
	add.s64 	%rd93, %rd9, %rd92;
	mul.f64 	%fd181, %fd162, %fd171;
	atom.add.f64 	%fd182, [%rd93], %fd181;
	ld.shared.u32 	%r358, [%r498];
	ld.shared.u32 	%r359, [%r499];
	add.s32 	%r360, %r359, -1;
	mad.lo.s32 	%r361, %r360, %r71, %r358;
	mad.lo.s32 	%r362, %r361, 3, -3;
	mul.wide.s32 	%rd94, %r362, 8;
	add.s64 	%rd95, %rd9, %rd94;
	mul.f64 	%fd183, %fd172, %fd169;
	atom.add.f64 	%fd184, [%rd95+8], %fd183;
	ld.shared.u32 	%r363, [%r498];
	ld.shared.u32 	%r364, [%r499];
	add.s32 	%r365, %r364, -1;
	mad.lo.s32 	%r366, %r365, %r71, %r363;
	mad.lo.s32 	%r367, %r366, 3, -3;
	mul.wide.s32 	%rd96, %r367, 8;
	add.s64 	%rd97, %rd9, %rd96;
	fma.rn.f64 	%fd185, %fd180, 0d3FE0000000000000, %fd178;
	mul.f64 	%fd186, %fd123, %fd185;
	atom.add.f64 	%fd187, [%rd97+16], %fd186;
	mul.f64 	%fd188, %fd138, %fd153;
	fma.rn.f64 	%fd189, %fd130, %fd145, %fd188;
	mul.f64 	%fd190, %fd138, %fd145;
	fma.rn.f64 	%fd191, %fd153, %fd130, %fd190;
	ld.shared.u32 	%r368, [%r498];
	ld.shared.u32 	%r369, [%r499];
	add.s32 	%r370, %r369, -1;
	mad.lo.s32 	%r371, %r370, %r71, %r368;
	mul.lo.s32 	%r372, %r371, 3;
	mul.wide.s32 	%rd98, %r372, 8;
	add.s64 	%rd99, %rd9, %rd98;
	mul.f64 	%fd192, %fd163, %fd171;
	atom.add.f64 	%fd193, [%rd99], %fd192;
	ld.shared.u32 	%r373, [%r498];
	ld.shared.u32 	%r374, [%r499];
	add.s32 	%r375, %r374, -1;
	mad.lo.s32 	%r376, %r375, %r71, %r373;
	mul.lo.s32 	%r377, %r376, 3;
	mul.wide.s32 	%rd100, %r377, 8;
	add.s64 	%rd101, %rd9, %rd100;
	mul.f64 	%fd194, %fd174, %fd169;
	atom.add.f64 	%fd195, [%rd101+8], %fd194;
	ld.shared.u32 	%r378, [%r498];
	ld.shared.u32 	%r379, [%r499];
	add.s32 	%r380, %r379, -1;
	mad.lo.s32 	%r381, %r380, %r71, %r378;
	mul.lo.s32 	%r382, %r381, 3;
	mul.wide.s32 	%rd102, %r382, 8;
	add.s64 	%rd103, %rd9, %rd102;
	fma.rn.f64 	%fd196, %fd191, 0d3FE0000000000000, %fd189;
	mul.f64 	%fd197, %fd123, %fd196;
	atom.add.f64 	%fd198, [%rd103+16], %fd197;
	mul.f64 	%fd199, %fd140, %fd153;
	fma.rn.f64 	%fd200, %fd132, %fd145, %fd199;
	mul.f64 	%fd201, %fd140, %fd145;
	fma.rn.f64 	%fd202, %fd153, %fd132, %fd201;
	ld.shared.u32 	%r383, [%r498];
	ld.shared.u32 	%r384, [%r499];
	add.s32 	%r385, %r384, -1;
	mad.lo.s32 	%r386, %r385, %r71, %r383;
	mad.lo.s32 	%r387, %r386, 3, 3;
	mul.wide.s32 	%rd104, %r387, 8;
	add.s64 	%rd105, %rd9, %rd104;
	mul.f64 	%fd203, %fd171, 0d0000000000000000;
	atom.add.f64 	%fd204, [%rd105], %fd203;
	ld.shared.u32 	%r388, [%r498];
	ld.shared.u32 	%r389, [%r499];
	add.s32 	%r390, %r389, -1;
	mad.lo.s32 	%r391, %r390, %r71, %r388;
	mad.lo.s32 	%r392, %r391, 3, 3;
	mul.wide.s32 	%rd106, %r392, 8;
	add.s64 	%rd107, %rd9, %rd106;
	mul.f64 	%fd205, %fd176, %fd169;
	atom.add.f64 	%fd206, [%rd107+8], %fd205;
	ld.shared.u32 	%r393, [%r498];
	ld.shared.u32 	%r394, [%r499];
	add.s32 	%r395, %r394, -1;
	mad.lo.s32 	%r396, %r395, %r71, %r393;
	mad.lo.s32 	%r397, %r396, 3, 3;
	mul.wide.s32 	%rd108, %r397, 8;
	add.s64 	%rd109, %rd9, %rd108;
	fma.rn.f64 	%fd207, %fd202, 0d3FE0000000000000, %fd200;
	mul.f64 	%fd208, %fd123, %fd207;
	atom.add.f64 	%fd209, [%rd109+16], %fd208;
	mul.f64 	%fd210, %fd137, %fd154;
	fma.rn.f64 	%fd211, %fd129, %fd146, %fd210;
	mul.f64 	%fd212, %fd137, %fd146;
	fma.rn.f64 	%fd213, %fd154, %fd129, %fd212;
	ld.shared.u32 	%r398, [%r498];
	ld.shared.u32 	%r399, [%r499];
	mad.lo.s32 	%r400, %r399, %r71, %r398;
	mad.lo.s32 	%r401, %r400, 3, -3;
	mul.wide.s32 	%rd110, %r401, 8;
	add.s64 	%rd111, %rd9, %rd110;
	mul.f64 	%fd214, %fd162, %fd173;
	atom.add.f64 	%fd215, [%rd111], %fd214;
	ld.shared.u32 	%r402, [%r498];
	ld.shared.u32 	%r403, [%r499];
	mad.lo.s32 	%r404, %r403, %r71, %r402;
	mad.lo.s32 	%r405, %r404, 3, -3;
	mul.wide.s32 	%rd112, %r405, 8;
	add.s64 	%rd113, %rd9, %rd112;
	mul.f64 	%fd216, %fd172, %fd170;
	atom.add.f64 	%fd217, [%rd113+8], %fd216;
	ld.shared.u32 	%r406, [%r498];
	ld.shared.u32 	%r407, [%r499];
	mad.lo.s32 	%r408, %r407, %r71, %r406;
	mad.lo.s32 	%r409, %r408, 3, -3;
	mul.wide.s32 	%rd114, %r409, 8;
	add.s64 	%rd115, %rd9, %rd114;
	fma.rn.f64 	%fd218, %fd213, 0d3FE0000000000000, %fd211;
	mul.f64 	%fd219, %fd123, %fd218;
	atom.add.f64 	%fd220, [%rd115+16], %fd219;
	mul.f64 	%fd221, %fd138, %fd154;
	fma.rn.f64 	%fd222, %fd130, %fd146, %fd221;
	mul.f64 	%fd223, %fd138, %fd146;
	fma.rn.f64 	%fd224, %fd154, %fd130, %fd223;
	ld.shared.u32 	%r410, [%r498];
	ld.shared.u32 	%r411, [%r499];
	mad.lo.s32 	%r412, %r411, %r71, %r410;
	mul.lo.s32 	%r413, %r412, 3;
	mul.wide.s32 	%rd116, %r413, 8;
	add.s64 	%rd117, %rd9, %rd116;
	mul.f64 	%fd225, %fd163, %fd173;
	atom.add.f64 	%fd226, [%rd117], %fd225;
	ld.shared.u32 	%r414, [%r498];
	ld.shared.u32 	%r415, [%r499];
	mad.lo.s32 	%r416, %r415, %r71, %r414;
	mul.lo.s32 	%r417, %r416, 3;
	mul.wide.s32 	%rd118, %r417, 8;
	add.s64 	%rd119, %rd9, %rd118;
	mul.f64 	%fd227, %fd174, %fd170;
	atom.add.f64 	%fd228, [%rd119+8], %fd227;
	ld.shared.u32 	%r418, [%r498];
	ld.shared.u32 	%r419, [%r499];
	mad.lo.s32 	%r420, %r419, %r71, %r418;
	mul.lo.s32 	%r421, %r420, 3;
	mul.wide.s32 	%rd120, %r421, 8;
	add.s64 	%rd121, %rd9, %rd120;
	fma.rn.f64 	%fd229, %fd224, 0d3FE0000000000000, %fd222;
	mul.f64 	%fd230, %fd123, %fd229;
	atom.add.f64 	%fd231, [%rd121+16], %fd230;
	mul.f64 	%fd232, %fd140, %fd154;
	fma.rn.f64 	%fd233, %fd132, %fd146, %fd232;
	mul.f64 	%fd234, %fd140, %fd146;
	fma.rn.f64 	%fd235, %fd154, %fd132, %fd234;
	ld.shared.u32 	%r422, [%r498];
	ld.shared.u32 	%r423, [%r499];
	mad.lo.s32 	%r424, %r423, %r71, %r422;
	mad.lo.s32 	%r425, %r424, 3, 3;
	mul.wide.s32 	%rd122, %r425, 8;
	add.s64 	%rd123, %rd9, %rd122;
	mul.f64 	%fd236, %fd173, 0d0000000000000000;
	atom.add.f64 	%fd237, [%rd123], %fd236;
	ld.shared.u32 	%r426, [%r498];
	ld.shared.u32 	%r427, [%r499];
	mad.lo.s32 	%r428, %r427, %r71, %r426;
	mad.lo.s32 	%r429, %r428, 3, 3;
	mul.wide.s32 	%rd124, %r429, 8;
	add.s64 	%rd125, %rd9, %rd124;
	mul.f64 	%fd238, %fd176, %fd170;
	atom.add.f64 	%fd239, [%rd125+8], %fd238;
	ld.shared.u32 	%r430, [%r498];
	ld.shared.u32 	%r431, [%r499];
	mad.lo.s32 	%r432, %r431, %r71, %r430;
	mad.lo.s32 	%r433, %r432, 3, 3;
	mul.wide.s32 	%rd126, %r433, 8;
	add.s64 	%rd127, %rd9, %rd126;
	fma.rn.f64 	%fd240, %fd235, 0d3FE0000000000000, %fd233;
	mul.f64 	%fd241, %fd123, %fd240;
	atom.add.f64 	%fd242, [%rd127+16], %fd241;
	mul.f64 	%fd243, %fd137, %fd156;
	fma.rn.f64 	%fd244, %fd129, %fd148, %fd243;
	mul.f64 	%fd245, %fd137, %fd148;
	fma.rn.f64 	%fd246, %fd156, %fd129, %fd245;
	ld.shared.u32 	%r434, [%r498];
	ld.shared.u32 	%r435, [%r499];
	mad.lo.s32 	%r436, %r71, %r435, %r71;
	add.s32 	%r437, %r434, %r436;
	mad.lo.s32 	%r438, %r437, 3, -3;
	mul.wide.s32 	%rd128, %r438, 8;
	add.s64 	%rd129, %rd9, %rd128;
	mul.f64 	%fd247, %fd162, %fd175;
	atom.add.f64 	%fd248, [%rd129], %fd247;
	ld.shared.u32 	%r439, [%r498];
	ld.shared.u32 	%r440, [%r499];
	mad.lo.s32 	%r441, %r71, %r440, %r71;
	add.s32 	%r442, %r439, %r441;
	mad.lo.s32 	%r443, %r442, 3, -3;
	mul.wide.s32 	%rd130, %r443, 8;
	add.s64 	%rd131, %rd9, %rd130;
	mul.f64 	%fd249, %fd172, 0d0000000000000000;
	atom.add.f64 	%fd250, [%rd131+8], %fd249;
	ld.shared.u32 	%r444, [%r498];
	ld.shared.u32 	%r445, [%r499];
	mad.lo.s32 	%r446, %r71, %r445, %r71;
	add.s32 	%r447, %r444, %r446;
	mad.lo.s32 	%r448, %r447, 3, -3;
	mul.wide.s32 	%rd132, %r448, 8;
	add.s64 	%rd133, %rd9, %rd132;
	fma.rn.f64 	%fd251, %fd246, 0d3FE0000000000000, %fd244;
	mul.f64 	%fd252, %fd123, %fd251;
	atom.add.f64 	%fd253, [%rd133+16], %fd252;
	mul.f64 	%fd254, %fd138, %fd156;
	fma.rn.f64 	%fd255, %fd130, %fd148, %fd254;
	mul.f64 	%fd256, %fd138, %fd148;
	fma.rn.f64 	%fd257, %fd156, %fd130, %fd256;
	ld.shared.u32 	%r449, [%r498];
	ld.shared.u32 	%r450, [%r499];
	mad.lo.s32 	%r451, %r71, %r450, %r71;
	add.s32 	%r452, %r449, %r451;
	mul.lo.s32 	%r453, %r452, 3;
	mul.wide.s32 	%rd134, %r453, 8;
	add.s64 	%rd135, %rd9, %rd134;
	mul.f64 	%fd258, %fd163, %fd175;
	atom.add.f64 	%fd259, [%rd135], %fd258;
	ld.shared.u32 	%r454, [%r498];
	ld.shared.u32 	%r455, [%r499];
	mad.lo.s32 	%r456, %r71, %r455, %r71;
	add.s32 	%r457, %r454, %r456;
	mul.lo.s32 	%r458, %r457, 3;
	mul.wide.s32 	%rd136, %r458, 8;
	add.s64 	%rd137, %rd9, %rd136;
	mul.f64 	%fd260, %fd174, 0d0000000000000000;
	atom.add.f64 	%fd261, [%rd137+8], %fd260;
	ld.shared.u32 	%r459, [%r498];
	ld.shared.u32 	%r460, [%r499];
	mad.lo.s32 	%r461, %r71, %r460, %r71;
	add.s32 	%r462, %r459, %r461;
	mul.lo.s32 	%r463, %r462, 3;
	mul.wide.s32 	%rd138, %r463, 8;
	add.s64 	%rd139, %rd9, %rd138;
	fma.rn.f64 	%fd262, %fd257, 0d3FE0000000000000, %fd255;
	mul.f64 	%fd263, %fd123, %fd262;
	atom.add.f64 	%fd264, [%rd139+16], %fd263;
	mul.f64 	%fd265, %fd140, %fd156;
	fma.rn.f64 	%fd266, %fd132, %fd148, %fd265;
	mul.f64 	%fd267, %fd140, %fd148;
	fma.rn.f64 	%fd268, %fd156, %fd132, %fd267;
	ld.shared.u32 	%r464, [%r498];
	ld.shared.u32 	%r465, [%r499];
	mad.lo.s32 	%r466, %r71, %r465, %r71;
	add.s32 	%r467, %r464, %r466;
	mad.lo.s32 	%r468, %r467, 3, 3;
	mul.wide.s32 	%rd140, %r468, 8;
	add.s64 	%rd141, %rd9, %rd140;
	mul.f64 	%fd269, %fd175, 0d0000000000000000;
	atom.add.f64 	%fd270, [%rd141], %fd269;
	ld.shared.u32 	%r469, [%r498];
	ld.shared.u32 	%r470, [%r499];
	mad.lo.s32 	%r471, %r71, %r470, %r71;
	add.s32 	%r472, %r469, %r471;
	mad.lo.s32 	%r473, %r472, 3, 3;
	mul.wide.s32 	%rd142, %r473, 8;
	add.s64 	%rd143, %rd9, %rd142;
	mul.f64 	%fd271, %fd176, 0d0000000000000000;
	atom.add.f64 	%fd272, [%rd143+8], %fd271;
	ld.shared.u32 	%r474, [%r498];
	ld.shared.u32 	%r475, [%r499];
	mad.lo.s32 	%r476, %r71, %r475, %r71;
	add.s32 	%r477, %r474, %r476;
	mad.lo.s32 	%r478, %r477, 3, 3;
	mul.wide.s32 	%rd144, %r478, 8;
	add.s64 	%rd145, %rd9, %rd144;
	fma.rn.f64 	%fd273, %fd268, 0d3FE0000000000000, %fd266;
	mul.f64 	%fd274, %fd123, %fd273;
	atom.add.f64 	%fd275, [%rd145+16], %fd274;
	add.s32 	%r500, %r500, 32;
	add.s32 	%r499, %r499, 128;
	add.s32 	%r498, %r498, 128;
	add.s32 	%r497, %r497, 256;
	setp.lt.s32 	%p58, %r500, %r54;
	@%p58 bra 	$L__BB1_81;
$L__BB1_82:
	setp.ge.s32 	%p59, %r492, %r15;
	@%p59 bra 	$L__BB1_84;
	ld.local.v2.f64 	{%fd276, %fd277}, [%rd1];
	ld.local.v2.u32 	{%r479, %r480}, [%rd2];
	cvt.rn.f64.s32 	%fd278, %r479;
	sub.f64 	%fd279, %fd276, %fd278;
	mul.wide.u32 	%rd146, %r492, 8;
	add.s64 	%rd147, %rd160, %rd146;
	st.global.f64 	[%rd147], %fd279;
	cvt.rn.f64.s32 	%fd280, %r480;
	sub.f64 	%fd281, %fd277, %fd280;
	add.s32 	%r481, %r492, %r72;
	mul.wide.u32 	%rd148, %r481, 8;
	add.s64 	%rd149, %rd160, %rd148;
	st.global.f64 	[%rd149], %fd281;
	mul.wide.s32 	%rd150, %r72, 8;
	mul.wide.s32 	%rd151, %r72, 16;
	mul.wide.s32 	%rd152, %r72, 24;
	add.s64 	%rd153, %rd151, %rd152;
	add.s64 	%rd154, %rd153, %rd150;
	add.s64 	%rd155, %rd160, %rd154;
	mul.wide.u32 	%rd156, %r492, 4;
	add.s64 	%rd157, %rd155, %rd156;
	ld.global.u32 	%r482, [%rd157];
	add.s32 	%r483, %r482, %r479;
	st.global.u32 	[%rd157], %r483;
	mul.wide.u32 	%rd158, %r481, 4;
	add.s64 	%rd159, %rd155, %rd158;
	ld.global.u32 	%r484, [%rd159];
	add.s32 	%r485, %r484, %r480;
	st.global.u32 	[%rd159], %r485;
$L__BB1_84:
	add.s32 	%r492, %r492, 32;
	add.s32 	%r489, %r489, 1;
	setp.ne.s32 	%p60, %r489, %r16;
	@%p60 bra 	$L__BB1_4;
$L__BB1_85:
	sub.s32 	%r488, %r488, %r15;
	add.s64 	%rd160, %rd160, 1;
	setp.gt.s32 	%p61, %r488, 0;
	@%p61 bra 	$L__BB1_2;
$L__BB1_86:
	ret;

}


// ===== COMPILED SASS (sm_100) =====

	.target	sm_100

	.elftype	@"ET_EXEC"


//--------------------- .note.nv.tkinfo           --------------------------
	.section	.note.nv.tkinfo,"",@"SHT_NOTE"
	.sectionflags	@"SHF_NOTE_NV_TKINFO"
	.tkinfo
        /*0018*/ 	.word	0x00000002
        /*0030*/ 	.string	""
        /*0030*/ 	.string	"ptxas"
        /*0030*/ 	.string	"Cuda compilation tools, release 13.0, V13.0.88"
        /*0030*/ 	.string	"Build cuda_13.0.r13.0/compiler.36424714_0"
        /*0030*/ 	.string	"-arch sm_100 -m 64 "



//--------------------- .note.nv.cuinfo           --------------------------
	.section	.note.nv.cuinfo,"",@"SHT_NOTE"
	.sectionflags	@"SHF_NOTE_NV_CUINFO"
        /*0018*/ 	.short	0x0002
        /*001a*/ 	.short	0x0064
        /*001c*/ 	.short	0x0082
	.zero		2


//--------------------- .nv.info                  --------------------------
	.section	.nv.info,"",@"SHT_CUDA_INFO"
	.align	4


	//----- nvinfo : EIATTR_REGCOUNT
	.align		4
        /*0000*/ 	.byte	0x04, 0x2f
        /*0002*/ 	.short	(.L_1 - .L_0)
	.align		4
.L_0:
        /*0004*/ 	.word	index@(_Z13DUDT_BORIS_2DILi32EEvPciiiiidPPdS2_di)
        /*0008*/ 	.word	0x00000048


	//----- nvinfo : EIATTR_FRAME_SIZE
	.align		4
.L_1:
        /*000c*/ 	.byte	0x04, 0x11
        /*000e*/ 	.short	(.L_3 - .L_2)
	.align		4
.L_2:
        /*0010*/ 	.word	index@($__internal_3_$__cuda_sm20_dsqrt_rn_f64_mediumpath_v1)
        /*0014*/ 	.word	0x00000000


	//----- nvinfo : EIATTR_FRAME_SIZE
	.align		4
.L_3:
        /*0018*/ 	.byte	0x04, 0x11
        /*001a*/ 	.short	(.L_5 - .L_4)
	.align		4
.L_4:
        /*001c*/ 	.word	index@($__internal_2_$__cuda_sm20_div_rn_f64_full)
        /*0020*/ 	.word	0x00000000


	//----- nvinfo : EIATTR_FRAME_SIZE
	.align		4
.L_5:
        /*0024*/ 	.byte	0x04, 0x11
        /*0026*/ 	.short	(.L_7 - .L_6)
	.align		4
.L_6:
        /*0028*/ 	.word	index@(_Z13DUDT_BORIS_2DILi32EEvPciiiiidPPdS2_di)
        /*002c*/ 	.word	0x00000000


	//----- nvinfo : EIATTR_REGCOUNT
	.align		4
.L_7:
        /*0030*/ 	.byte	0x04, 0x2f
        /*0032*/ 	.short	(.L_9 - .L_8)
	.align		4
.L_8:
        /*0034*/ 	.word	index@(_Z18ADVANCE_DEPOSIT_2DILi32EEvPciiiiiddPPddi)
        /*0038*/ 	.word	0x00000060


	//----- nvinfo : EIATTR_FRAME_SIZE
	.align		4
.L_9:
        /*003c*/ 	.byte	0x04, 0x11
        /*003e*/ 	.short	(.L_11 - .L_10)
	.align		4
.L_10:
        /*0040*/ 	.word	index@($__internal_1_$__cuda_sm20_drsqrt_f64_slowpath_v2)
        /*0044*/ 	.word	0x00000060


	//----- nvinfo : EIATTR_FRAME_SIZE
	.align		4
.L_11:
        /*0048*/ 	.byte	0x04, 0x11
        /*004a*/ 	.short	(.L_13 - .L_12)
	.align		4
.L_12:
        /*004c*/ 	.word	index@($__internal_0_$__cuda_sm20_div_rn_f64_full)
        /*0050*/ 	.word	0x00000060


	//----- nvinfo : EIATTR_FRAME_SIZE
	.align		4
.L_13:
        /*0054*/ 	.byte	0x04, 0x11
        /*0056*/ 	.short	(.L_15 - .L_14)
	.align		4
.L_14:
        /*0058*/ 	.word	index@(_Z18ADVANCE_DEPOSIT_2DILi32EEvPciiiiiddPPddi)
        /*005c*/ 	.word	0x00000060


	//----- nvinfo : EIATTR_MIN_STACK_SIZE
	.align		4
.L_15:
        /*0060*/ 	.byte	0x04, 0x12
        /*0062*/ 	.short	(.L_17 - .L_16)
	.align		4
.L_16:
        /*0064*/ 	.word	index@(_Z18ADVANCE_DEPOSIT_2DILi32EEvPciiiiiddPPddi)
        /*0068*/ 	.word	0x00000060


	//----- nvinfo : EIATTR_MIN_STACK_SIZE
	.align		4
.L_17:
        /*006c*/ 	.byte	0x04, 0x12
        /*006e*/ 	.short	(.L_19 - .L_18)
	.align		4
.L_18:
        /*0070*/ 	.word	index@(_Z13DUDT_BORIS_2DILi32EEvPciiiiidPPdS2_di)
        /*0074*/ 	.word	0x00000000
.L_19:


//--------------------- .nv.compat                --------------------------
	.section	.nv.compat,"",@"SHT_CUDA_COMPAT_INFO"
	.align	4
        /*0000*/ 	.byte	0x02, 0x09, 0x00, 0x00, 0x02, 0x02, 0x01, 0x00, 0x02, 0x05, 0x05, 0x00, 0x03, 0x07, 0x01, 0x01
        /*0010*/ 	.byte	0x02, 0x03, 0x00, 0x00, 0x02, 0x06, 0x01, 0x00, 0x04, 0x0b, 0x08, 0x00, 0x01, 0x00, 0x00, 0x00
        /*0020*/ 	.byte	0x00, 0x00, 0x00, 0x00


//--------------------- .nv.info._Z18ADVANCE_DEPOSIT_2DILi32EEvPciiiiiddPPddi --------------------------
	.section	.nv.info._Z18ADVANCE_DEPOSIT_2DILi32EEvPciiiiiddPPddi,"",@"SHT_CUDA_INFO"
	.sectionflags	@""
	.align	4


	//----- nvinfo : EIATTR_CUDA_API_VERSION
	.align		4
        /*0000*/ 	.byte	0x04, 0x37
        /*0002*/ 	.short	(.L_21 - .L_20)
.L_20:
        /*0004*/ 	.word	0x00000082


	//----- nvinfo : EIATTR_KPARAM_INFO
	.align		4
.L_21:
        /*0008*/ 	.byte	0x04, 0x17
        /*000a*/ 	.short	(.L_23 - .L_22)
.L_22:
        /*000c*/ 	.word	0x00000000
        /*0010*/ 	.short	0x000a
        /*0012*/ 	.short	0x0040
        /*0014*/ 	.byte	0x00, 0xf0, 0x11, 0x00


	//----- nvinfo : EIATTR_KPARAM_INFO
	.align		4
.L_23:
        /*0018*/ 	.byte	0x04, 0x17
        /*001a*/ 	.short	(.L_25 - .L_24)
.L_24:
        /*001c*/ 	.word	0x00000000
        /*0020*/ 	.short	0x0009
        /*0022*/ 	.short	0x0038
        /*0024*/ 	.byte	0x00, 0xf0, 0x21, 0x00


	//----- nvinfo : EIATTR_KPARAM_INFO
	.align		4
.L_25:
        /*0028*/ 	.byte	0x04, 0x17
        /*002a*/ 	.short	(.L_27 - .L_26)
.L_26:
        /*002c*/ 	.word	0x00000000
        /*0030*/ 	.short	0x0008
        /*0032*/ 	.short	0x0030
        /*0034*/ 	.byte	0x00, 0xf5, 0x21, 0x00


	//----- nvinfo : EIATTR_KPARAM_INFO
	.align		4
.L_27:
        /*0038*/ 	.byte	0x04, 0x17
        /*003a*/ 	.short	(.L_29 - .L_28)
.L_28:
        /*003c*/ 	.word	0x00000000
        /*0040*/ 	.short	0x0007
        /*0042*/ 	.short	0x0028
        /*0044*/ 	.byte	0x00, 0xf0, 0x21, 0x00


	//----- nvinfo : EIATTR_KPARAM_INFO
	.align		4
.L_29:
        /*0048*/ 	.byte	0x04, 0x17
        /*004a*/ 	.short	(.L_31 - .L_30)
.L_30:
        /*004c*/ 	.word	0x00000000
        /*0050*/ 	.short	0x0006
        /*0052*/ 	.short	0x0020
        /*0054*/ 	.byte	0x00, 0xf0, 0x21, 0x00


	//----- nvinfo : EIATTR_KPARAM_INFO
	.align		4
.L_31:
        /*0058*/ 	.byte	0x04, 0x17
        /*005a*/ 	.short	(.L_33 - .L_32)
.L_32:
        /*005c*/ 	.word	0x00000000
        /*0060*/ 	.short	0x0005
        /*0062*/ 	.short	0x0018
        /*0064*/ 	.byte	0x00, 0xf0, 0x11, 0x00


	//----- nvinfo : EIATTR_KPARAM_INFO
	.align		4
.L_33:
        /*0068*/ 	.byte	0x04, 0x17
        /*006a*/ 	.short	(.L_35 - .L_34)
.L_34:
        /*006c*/ 	.word	0x00000000
        /*0070*/ 	.short	0x0004
        /*0072*/ 	.short	0x0014
        /*0074*/ 	.byte	0x00, 0xf0, 0x11, 0x00


	//----- nvinfo : EIATTR_KPARAM_INFO
	.align		4
.L_35:
        /*0078*/ 	.byte	0x04, 0x17
        /*007a*/ 	.short	(.L_37 - .L_36)
.L_36:
        /*007c*/ 	.word	0x00000000
        /*0080*/ 	.short	0x0003
        /*0082*/ 	.short	0x0010
        /*0084*/ 	.byte	0x00, 0xf0, 0x11, 0x00


	//----- nvinfo : EIATTR_KPARAM_INFO
	.align		4
.L_37:
        /*0088*/ 	.byte	0x04, 0x17
        /*008a*/ 	.short	(.L_39 - .L_38)
.L_38:
        /*008c*/ 	.word	0x00000000
        /*0090*/ 	.short	0x0002
        /*0092*/ 	.short	0x000c
        /*0094*/ 	.byte	0x00, 0xf0, 0x11, 0x00


	//----- nvinfo : EIATTR_KPARAM_INFO
	.align		4
.L_39:
        /*0098*/ 	.byte	0x04, 0x17
        /*009a*/ 	.short	(.L_41 - .L_40)
.L_40:
        /*009c*/ 	.word	0x00000000
        /*00a0*/ 	.short	0x0001
        /*00a2*/ 	.short	0x0008
        /*00a4*/ 	.byte	0x00, 0xf0, 0x11, 0x00


	//----- nvinfo : EIATTR_KPARAM_INFO
	.align		4
.L_41:
        /*00a8*/ 	.byte	0x04, 0x17
        /*00aa*/ 	.short	(.L_43 - .L_42)
.L_42:
        /*00ac*/ 	.word	0x00000000
        /*00b0*/ 	.short	0x0000
        /*00b2*/ 	.short	0x0000
        /*00b4*/ 	.byte	0x00, 0xf5, 0x21, 0x00


	//----- nvinfo : EIATTR_SPARSE_MMA_MASK
	.align		4
.L_43:
        /*00b8*/ 	.byte	0x03, 0x50
        /*00ba*/ 	.short	0x0000


	//----- nvinfo : EIATTR_MAXREG_COUNT
	.align		4
        /*00bc*/ 	.byte	0x03, 0x1b
        /*00be*/ 	.short	0x00ff


	//----- nvinfo : EIATTR_NUM_BARRIERS
	.align		4
        /*00c0*/ 	.byte	0x02, 0x4c
        /*00c2*/ 	.byte	0x01
	.zero		1


	//----- nvinfo : EIATTR_MERCURY_ISA_VERSION
	.align		4
        /*00c4*/ 	.byte	0x03, 0x5f
        /*00c6*/ 	.short	0x0101


	//----- nvinfo : EIATTR_VRC_CTA_INIT_COUNT
	.align		4
        /*00c8*/ 	.byte	0x02, 0x4a
	.zero		1
	.zero		1


	//----- nvinfo : EIATTR_EXIT_INSTR_OFFSETS
	.align		4
        /*00cc*/ 	.byte	0x04, 0x1c
        /*00ce*/ 	.short	(.L_45 - .L_44)


	//   ....[0]....
.L_44:
        /*00d0*/ 	.word	0x00000c50


	//   ....[1]....
        /*00d4*/ 	.word	0x00007610


	//----- nvinfo : EIATTR_CRS_STACK_SIZE
	.align		4
.L_45:
        /*00d8*/ 	.byte	0x04, 0x1e
        /*00da*/ 	.short	(.L_47 - .L_46)
.L_46:
        /*00dc*/ 	.word	0x00000000


	//----- nvinfo : EIATTR_CBANK_PARAM_SIZE
	.align		4
.L_47:
        /*00e0*/ 	.byte	0x03, 0x19
        /*00e2*/ 	.short	0x0044


	//----- nvinfo : EIATTR_PARAM_CBANK
	.align		4
        /*00e4*/ 	.byte	0x04, 0x0a
        /*00e6*/ 	.short	(.L_49 - .L_48)
	.align		4
.L_48:
        /*00e8*/ 	.word	index@(.nv.constant0._Z18ADVANCE_DEPOSIT_2DILi32EEvPciiiiiddPPddi)
        /*00ec*/ 	.short	0x0380
        /*00ee*/ 	.short	0x0044


	//----- nvinfo : EIATTR_SW_WAR
	.align		4
.L_49:
        /*00f0*/ 	.byte	0x04, 0x36
        /*00f2*/ 	.short	(.L_51 - .L_50)
.L_50:
        /*00f4*/ 	.word	0x00000008
.L_51:


//--------------------- .nv.info._Z13DUDT_BORIS_2DILi32EEvPciiiiidPPdS2_di --------------------------
	.section	.nv.info._Z13DUDT_BORIS_2DILi32EEvPciiiiidPPdS2_di,"",@"SHT_CUDA_INFO"
	.sectionflags	@""
	.align	4


	//----- nvinfo : EIATTR_CUDA_API_VERSION
	.align		4
        /*0000*/ 	.byte	0x04, 0x37
        /*0002*/ 	.short	(.L_53 - .L_52)
.L_52:
        /*0004*/ 	.word	0x00000082


	//----- nvinfo : EIATTR_KPARAM_INFO
	.align		4
.L_53:
        /*0008*/ 	.byte	0x04, 0x17
        /*000a*/ 	.short	(.L_55 - .L_54)
.L_54:
        /*000c*/ 	.word	0x00000000
        /*0010*/ 	.short	0x000a
        /*0012*/ 	.short	0x0040
        /*0014*/ 	.byte	0x00, 0xf0, 0x11, 0x00


	//----- nvinfo : EIATTR_KPARAM_INFO
	.align		4
.L_55:
        /*0018*/ 	.byte	0x04, 0x17
        /*001a*/ 	.short	(.L_57 - .L_56)
.L_56:
        /*001c*/ 	.word	0x00000000
        /*0020*/ 	.short	0x0009
        /*0022*/ 	.short	0x0038
        /*0024*/ 	.byte	0x00, 0xf0, 0x21, 0x00


	//----- nvinfo : EIATTR_KPARAM_INFO
	.align		4
.L_57:
        /*0028*/ 	.byte	0x04, 0x17
        /*002a*/ 	.short	(.L_59 - .L_58)
.L_58:
        /*002c*/ 	.word	0x00000000
        /*0030*/ 	.short	0x0008
        /*0032*/ 	.short	0x0030
        /*0034*/ 	.byte	0x00, 0xf5, 0x21, 0x00


	//----- nvinfo : EIATTR_KPARAM_INFO
	.align		4
.L_59:
        /*0038*/ 	.byte	0x04, 0x17
        /*003a*/ 	.short	(.L_61 - .L_60)
.L_60:
        /*003c*/ 	.word	0x00000000
        /*0040*/ 	.short	0x0007
        /*0042*/ 	.short	0x0028
        /*0044*/ 	.byte	0x00, 0xf5, 0x21, 0x00


	//----- nvinfo : EIATTR_KPARAM_INFO
	.align		4
.L_61:
        /*0048*/ 	.byte	0x04, 0x17
        /*004a*/ 	.short	(.L_63 - .L_62)
.L_62:
        /*004c*/ 	.word	0x00000000
        /*0050*/ 	.short	0x0006
        /*0052*/ 	.short	0x0020
        /*0054*/ 	.byte	0x00, 0xf0, 0x21, 0x00


	//----- nvinfo : EIATTR_KPARAM_INFO
	.align		4
.L_63:
        /*0058*/ 	.byte	0x04, 0x17
        /*005a*/ 	.short	(.L_65 - .L_64)
.L_64:
        /*005c*/ 	.word	0x00000000
        /*0060*/ 	.short	0x0005
        /*0062*/ 	.short	0x0018
        /*0064*/ 	.byte	0x00, 0xf0, 0x11, 0x00


	//----- nvinfo : EIATTR_KPARAM_INFO
	.align		4
.L_65:
        /*0068*/ 	.byte	0x04, 0x17
        /*006a*/ 	.short	(.L_67 - .L_66)
.L_66:
        /*006c*/ 	.word	0x00000000
        /*0070*/ 	.short	0x0004
        /*0072*/ 	.short	0x0014
        /*0074*/ 	.byte	0x00, 0xf0, 0x11, 0x00


	//----- nvinfo : EIATTR_KPARAM_INFO
	.align		4
.L_67:
        /*0078*/ 	.byte	0x04, 0x17
        /*007a*/ 	.short	(.L_69 - .L_68)
.L_68:
        /*007c*/ 	.word	0x00000000
        /*0080*/ 	.short	0x0003
        /*0082*/ 	.short	0x0010
        /*0084*/ 	.byte	0x00, 0xf0, 0x11, 0x00


	//----- nvinfo : EIATTR_KPARAM_INFO
	.align		4
.L_69:
        /*0088*/ 	.byte	0x04, 0x17
        /*008a*/ 	.short	(.L_71 - .L_70)
.L_70:
        /*008c*/ 	.word	0x00000000
        /*0090*/ 	.short	0x0002
        /*0092*/ 	.short	0x000c
        /*0094*/ 	.byte	0x00, 0xf0, 0x11, 0x00


	//----- nvinfo : EIATTR_KPARAM_INFO
	.align		4
.L_71:
        /*0098*/ 	.byte	0x04, 0x17
        /*009a*/ 	.short	(.L_73 - .L_72)
.L_72:
        /*009c*/ 	.word	0x00000000
        /*00a0*/ 	.short	0x0001
        /*00a2*/ 	.short	0x0008
        /*00a4*/ 	.byte	0x00, 0xf0, 0x11, 0x00


	//----- nvinfo : EIATTR_KPARAM_INFO
	.align		4
.L_73:
        /*00a8*/ 	.byte	0x04, 0x17
        /*00aa*/ 	.short	(.L_75 - .L_74)
.L_74:
        /*00ac*/ 	.word	0x00000000
        /*00b0*/ 	.short	0x0000
        /*00b2*/ 	.short	0x0000
        /*00b4*/ 	.byte	0x00, 0xf5, 0x21, 0x00


	//----- nvinfo : EIATTR_SPARSE_MMA_MASK
	.align		4
.L_75:
        /*00b8*/ 	.byte	0x03, 0x50
        /*00ba*/ 	.short	0x0000


	//----- nvinfo : EIATTR_MAXREG_COUNT
	.align		4
        /*00bc*/ 	.byte	0x03, 0x1b
        /*00be*/ 	.short	0x00ff


	//----- nvinfo : EIATTR_MERCURY_ISA_VERSION
	.align		4
        /*00c0*/ 	.byte	0x03, 0x5f
        /*00c2*/ 	.short	0x0101


	//----- nvinfo : EIATTR_VRC_CTA_INIT_COUNT
	.align		4
        /*00c4*/ 	.byte	0x02, 0x4a
	.zero		1
	.zero		1


	//----- nvinfo : EIATTR_EXIT_INSTR_OFFSETS
	.align		4
        /*00c8*/ 	.byte	0x04, 0x1c
        /*00ca*/ 	.short	(.L_77 - .L_76)


	//   ....[0]....
.L_76:
        /*00cc*/ 	.word	0x00000730


	//   ....[1]....
        /*00d0*/ 	.word	0x00001dd0


	//----- nvinfo : EIATTR_CRS_STACK_SIZE
	.align		4
.L_77:
        /*00d4*/ 	.byte	0x04, 0x1e
        /*00d6*/ 	.short	(.L_79 - .L_78)
.L_78:
        /*00d8*/ 	.word	0x00000000


	//----- nvinfo : EIATTR_CBANK_PARAM_SIZE
	.align		4
.L_79:
        /*00dc*/ 	.byte	0x03, 0x19
        /*00de*/ 	.short	0x0044


	//----- nvinfo : EIATTR_PARAM_CBANK
	.align		4
        /*00e0*/ 	.byte	0x04, 0x0a
        /*00e2*/ 	.short	(.L_81 - .L_80)
	.align		4
.L_80:
        /*00e4*/ 	.word	index@(.nv.constant0._Z13DUDT_BORIS_2DILi32EEvPciiiiidPPdS2_di)
        /*00e8*/ 	.short	0x0380
        /*00ea*/ 	.short	0x0044


	//----- nvinfo : EIATTR_SW_WAR
	.align		4
.L_81:
        /*00ec*/ 	.byte	0x04, 0x36
        /*00ee*/ 	.short	(.L_83 - .L_82)
.L_82:
        /*00f0*/ 	.word	0x00000008
.L_83:


//--------------------- .nv.callgraph             --------------------------
	.section	.nv.callgraph,"",@"SHT_CUDA_CALLGRAPH"
	.align	4
	.sectionentsize	8
	.align		4
        /*0000*/ 	.word	0x00000000
	.align		4
        /*0004*/ 	.word	0xffffffff
	.align		4
        /*0008*/ 	.word	0x00000000
	.align		4
        /*000c*/ 	.word	0xfffffffe
	.align		4
        /*0010*/ 	.word	0x00000000
	.align		4
        /*0014*/ 	.word	0xfffffffd
	.align		4
        /*0018*/ 	.word	0x00000000
	.align		4
        /*001c*/ 	.word	0xfffffffc


//--------------------- .text._Z18ADVANCE_DEPOSIT_2DILi32EEvPciiiiiddPPddi --------------------------
	.section	.text._Z18ADVANCE_DEPOSIT_2DILi32EEvPciiiiiddPPddi,"ax",@progbits
	.align	128
        .global         _Z18ADVANCE_DEPOSIT_2DILi32EEvPciiiiiddPPddi
        .type           _Z18ADVANCE_DEPOSIT_2DILi32EEvPciiiiiddPPddi,@function
        .size           _Z18ADVANCE_DEPOSIT_2DILi32EEvPciiiiiddPPddi,(.L_x_227 - _Z18ADVANCE_DEPOSIT_2DILi32EEvPciiiiiddPPddi)
        .other          _Z18ADVANCE_DEPOSIT_2DILi32EEvPciiiiiddPPddi,@"STO_CUDA_ENTRY STV_DEFAULT"
_Z18ADVANCE_DEPOSIT_2DILi32EEvPciiiiiddPPddi:
.text._Z18ADVANCE_DEPOSIT_2DILi32EEvPciiiiiddPPddi:
[----:B------:R-:W0:Y:S08]  /*0000*/  LDC R1, c[0x0][0x37c] ;  /* 0x0000df00ff017b82 */ /* 0x000e300000000800 */
[----:B------:R-:W1:Y:S01]  /*0010*/  LDC R7, c[0x0][0x390] ;  /* 0x0000e400ff077b82 */ /* 0x000e620000000800 */
[----:B------:R-:W2:Y:S01]  /*0020*/  S2R R11, SR_CTAID.X ;  /* 0x00000000000b7919 */ /* 0x000ea20000002500 */
[----:B------:R-:W3:Y:S01]  /*0030*/  LDCU UR10, c[0x0][0x3a4] ;  /* 0x00007480ff0a77ac */ /* 0x000ee20008000800 */
[----:B0-----:R-:W-:Y:S01]  /*0040*/  VIADD R1, R1, 0xffffffa0 ;  /* 0xffffffa001017836 */ /* 0x001fe20000000000 */
[----:B------:R-:W0:Y:S04]  /*0050*/  LDCU UR6, c[0x0][0x3c0] ;  /* 0x00007800ff0677ac */ /* 0x000e280008000800 */
[----:B------:R-:W4:Y:S01]  /*0060*/  LDC R4, c[0x0][0x360] ;  /* 0x0000d800ff047b82 */ /* 0x000f220000000800 */
[----:B------:R-:W5:Y:S01]  /*0070*/  LDCU UR9, c[0x0][0x394] ;  /* 0x00007280ff0977ac */ /* 0x000f620008000800 */
[----:B------:R-:W5:Y:S06]  /*0080*/  LDCU UR8, c[0x0][0x2f8] ;  /* 0x00005f00ff0877ac */ /* 0x000f6c0008000800 */
[----:B------:R-:W5:Y:S01]  /*0090*/  LDC.64 R30, c[0x0][0x380] ;  /* 0x0000e000ff1e7b82 */ /* 0x000f620000000a00 */
[----:B-1----:R-:W-:Y:S01]  /*00a0*/  IABS R5, R7 ;  /* 0x0000000700057213 */ /* 0x002fe20000000000 */
[----:B0-----:R-:W-:-:S06]  /*00b0*/  UIMAD.WIDE UR4, UR6, 0x10, URZ ;  /* 0x00000010060478a5 */ /* 0x001fcc000f8e02ff */
[----:B------:R-:W0:Y:S01]  /*00c0*/  LDC.64 R24, c[0x0][0x3b0] ;  /* 0x0000ec00ff187b82 */ /* 0x000e220000000a00 */
[----:B------:R-:W1:Y:S01]  /*00d0*/  I2F.RP R0, R5 ;  /* 0x0000000500007306 */ /* 0x000e620000209400 */
[----:B--2---:R-:W-:-:S07]  /*00e0*/  IABS R10, R11 ;  /* 0x0000000b000a7213 */ /* 0x004fce0000000000 */
[----:B-1----:R-:W1:Y:S02]  /*00f0*/  MUFU.RCP R0, R0 ;  /* 0x0000000000007308 */ /* 0x002e640000001000 */
[----:B-1----:R-:W-:-:S06]  /*0100*/  VIADD R2, R0, 0xffffffe ;  /* 0x0ffffffe00027836 */ /* 0x002fcc0000000000 */
[----:B------:R1:W2:Y:S02]  /*0110*/  F2I.FTZ.U32.TRUNC.NTZ R3, R2 ;  /* 0x0000000200037305 */ /* 0x0002a4000021f000 */
[----:B-1----:R-:W-:Y:S02]  /*0120*/  HFMA2 R2, -RZ, RZ, 0, 0 ;  /* 0x00000000ff027431 */ /* 0x002fe400000001ff */
[----:B--2---:R-:W-:-:S04]  /*0130*/  IMAD.MOV R6, RZ, RZ, -R3 ;  /* 0x000000ffff067224 */ /* 0x004fc800078e0a03 */
[----:B------:R-:W-:Y:S01]  /*0140*/  IMAD R9, R6, R5, RZ ;  /* 0x0000000506097224 */ /* 0x000fe200078e02ff */
[----:B----4-:R-:W-:-:S03]  /*0150*/  IABS R6, R4 ;  /* 0x0000000400067213 */ /* 0x010fc60000000000 */
[----:B------:R-:W-:-:S06]  /*0160*/  IMAD.HI.U32 R3, R3, R9, R2 ;  /* 0x0000000903037227 */ /* 0x000fcc00078e0002 */
[----:B------:R-:W-:-:S04]  /*0170*/  IMAD.HI.U32 R3, R3, R6, RZ ;  /* 0x0000000603037227 */ /* 0x000fc800078e00ff */
[----:B------:R-:W-:-:S04]  /*0180*/  IMAD.MOV R0, RZ, RZ, -R3 ;  /* 0x000000ffff007224 */ /* 0x000fc800078e0a03 */
[----:B------:R-:W-:-:S05]  /*0190*/  IMAD R0, R5, R0, R6 ;  /* 0x0000000005007224 */ /* 0x000fca00078e0206 */
[----:B------:R-:W-:-:S13]  /*01a0*/  ISETP.GT.U32.AND P1, PT, R5, R0, PT ;  /* 0x000000000500720c */ /* 0x000fda0003f24070 */
[----:B------:R-:W-:Y:S02]  /*01b0*/  @!P1 IMAD.IADD R0, R0, 0x1, -R5 ;  /* 0x0000000100009824 */ /* 0x000fe400078e0a05 */
[----:B------:R-:W-:Y:S01]  /*01c0*/  @!P1 VIADD R3, R3, 0x1 ;  /* 0x0000000103039836 */ /* 0x000fe20000000000 */
[----:B------:R-:W-:Y:S02]  /*01d0*/  ISETP.NE.AND P1, PT, R7, RZ, PT ;  /* 0x000000ff0700720c */ /* 0x000fe40003f25270 */
[----:B------:R-:W-:Y:S02]  /*01e0*/  ISETP.GE.U32.AND P0, PT, R0, R5, PT ;  /* 0x000000050000720c */ /* 0x000fe40003f06070 */
[----:B------:R-:W-:-:S04]  /*01f0*/  LOP3.LUT R0, R4, R7, RZ, 0x3c, !PT ;  /* 0x0000000704007212 */ /* 0x000fc800078e3cff */
[----:B------:R-:W-:-:S07]  /*0200*/  ISETP.GE.AND P2, PT, R0, RZ, PT ;  /* 0x000000ff0000720c */ /* 0x000fce0003f46270 */
[----:B------:R-:W-:-:S05]  /*0210*/  @P0 IADD3 R3, PT, PT, R3, 0x1, RZ ;  /* 0x0000000103030810 */ /* 0x000fca0007ffe0ff */
[----:B------:R-:W-:Y:S02]  /*0220*/  IMAD.MOV.U32 R14, RZ, RZ, R3 ;  /* 0x000000ffff0e7224 */ /* 0x000fe400078e0003 */
[----:B---3--:R-:W-:Y:S02]  /*0230*/  MUFU.RCP64H R3, UR10 ;  /* 0x0000000a00037d08 */ /* 0x008fe40008001800 */
[----:B------:R-:W-:Y:S01]  /*0240*/  @!P2 IMAD.MOV R14, RZ, RZ, -R14 ;  /* 0x000000ffff0ea224 */ /* 0x000fe200078e0a0e */
[----:B------:R-:W-:Y:S02]  /*0250*/  @!P1 LOP3.LUT R14, RZ, R7, RZ, 0x33, !PT ;  /* 0x00000007ff0e9212 */ /* 0x000fe400078e33ff */
[----:B------:R-:W1:Y:S02]  /*0260*/  LDC.64 R6, c[0x0][0x3a0] ;  /* 0x0000e800ff067b82 */ /* 0x000e640000000a00 */
[----:B------:R-:W-:-:S04]  /*0270*/  IABS R13, R14 ;  /* 0x0000000e000d7213 */ /* 0x000fc80000000000 */
[----:B------:R-:W2:Y:S08]  /*0280*/  I2F.RP R0, R13 ;  /* 0x0000000d00007306 */ /* 0x000eb00000209400 */
[----:B--2---:R-:W2:Y:S02]  /*0290*/  MUFU.RCP R0, R0 ;  /* 0x0000000000007308 */ /* 0x004ea40000001000 */
[----:B--2---:R-:W-:Y:S01]  /*02a0*/  VIADD R4, R0, 0xffffffe ;  /* 0x0ffffffe00047836 */ /* 0x004fe20000000000 */
[----:B------:R-:W-:-:S05]  /*02b0*/  IABS R0, R14 ;  /* 0x0000000e00007213 */ /* 0x000fca0000000000 */
[----:B------:R2:W3:Y:S02]  /*02c0*/  F2I.FTZ.U32.TRUNC.NTZ R5, R4 ;  /* 0x0000000400057305 */ /* 0x0004e4000021f000 */
[----:B--2---:R-:W-:Y:S01]  /*02d0*/  IMAD.MOV.U32 R4, RZ, RZ, RZ ;  /* 0x000000ffff047224 */ /* 0x004fe200078e00ff */
[----:B---3--:R-:W-:-:S05]  /*02e0*/  IADD3 R2, PT, PT, RZ, -R5, RZ ;  /* 0x80000005ff027210 */ /* 0x008fca0007ffe0ff */
[----:B------:R-:W-:Y:S02]  /*02f0*/  IMAD R9, R2, R13, RZ ;  /* 0x0000000d02097224 */ /* 0x000fe400078e02ff */
[----:B------:R-:W-:Y:S02]  /*0300*/  IMAD.MOV.U32 R2, RZ, RZ, 0x1 ;  /* 0x00000001ff027424 */ /* 0x000fe400078e00ff */
[----:B------:R-:W-:-:S04]  /*0310*/  IMAD.HI.U32 R5, R5, R9, R4 ;  /* 0x0000000905057227 */ /* 0x000fc800078e0004 */
[----:B------:R-:W-:Y:S02]  /*0320*/  IMAD.MOV R9, RZ, RZ, -R0 ;  /* 0x000000ffff097224 */ /* 0x000fe400078e0a00 */
[----:B------:R-:W-:Y:S01]  /*0330*/  IMAD.HI.U32 R0, R5, R10, RZ ;  /* 0x0000000a05007227 */ /* 0x000fe200078e00ff */
[----:B-1----:R-:W-:-:S03]  /*0340*/  DFMA R4, R2, -R6, 1 ;  /* 0x3ff000000204742b */ /* 0x002fc60000000806 */
[----:B------:R-:W-:Y:S02]  /*0350*/  IMAD R10, R0, R9, R10 ;  /* 0x00000009000a7224 */ /* 0x000fe400078e020a */
[----:B------:R-:W1:Y:S03]  /*0360*/  LDC.64 R8, c[0x0][0x3b8] ;  /* 0x0000ee00ff087b82 */ /* 0x000e660000000a00 */
[----:B------:R-:W-:Y:S01]  /*0370*/  DFMA R4, R4, R4, R4 ;  /* 0x000000040404722b */ /* 0x000fe20000000004 */
[----:B------:R-:W-:-:S07]  /*0380*/  ISETP.GT.U32.AND P1, PT, R13, R10, PT ;  /* 0x0000000a0d00720c */ /* 0x000fce0003f24070 */
[----:B------:R-:W-:-:S06]  /*0390*/  DFMA R4, R2, R4, R2 ;  /* 0x000000040204722b */ /* 0x000fcc0000000002 */
[-C--:B------:R-:W-:Y:S01]  /*03a0*/  @!P1 IADD3 R10, PT, PT, R10, -R13.reuse, RZ ;  /* 0x8000000d0a0a9210 */ /* 0x080fe20007ffe0ff */
[----:B------:R-:W-:Y:S01]  /*03b0*/  @!P1 VIADD R0, R0, 0x1 ;  /* 0x0000000100009836 */ /* 0x000fe20000000000 */
[C---:B------:R-:W-:Y:S01]  /*03c0*/  DFMA R2, R4.reuse, -R6, 1 ;  /* 0x3ff000000402742b */ /* 0x040fe20000000806 */
[----:B------:R-:W-:Y:S02]  /*03d0*/  ISETP.NE.AND P1, PT, R14, RZ, PT ;  /* 0x000000ff0e00720c */ /* 0x000fe40003f25270 */
[----:B------:R-:W-:Y:S02]  /*03e0*/  ISETP.GE.U32.AND P0, PT, R10, R13, PT ;  /* 0x0000000d0a00720c */ /* 0x000fe40003f06070 */
[----:B------:R-:W-:Y:S01]  /*03f0*/  LOP3.LUT R10, R11, R14, RZ, 0x3c, !PT ;  /* 0x0000000e0b0a7212 */ /* 0x000fe200078e3cff */
[----:B------:R-:W2:Y:S02]  /*0400*/  LDC.64 R12, c[0x0][0x388] ;  /* 0x0000e200ff0c7b82 */ /* 0x000ea40000000a00 */
[----:B------:R-:W-:Y:S01]  /*0410*/  DFMA R2, R4, R2, R4 ;  /* 0x000000020402722b */ /* 0x000fe20000000004 */
[----:B------:R-:W-:-:S07]  /*0420*/  ISETP.GE.AND P2, PT, R10, RZ, PT ;  /* 0x000000ff0a00720c */ /* 0x000fce0003f46270 */
[----:B-1----:R-:W-:Y:S01]  /*0430*/  DMUL R40, R2, R8 ;  /* 0x0000000802287228 */ /* 0x002fe20000000000 */
[----:B------:R-:W-:-:S05]  /*0440*/  @P0 VIADD R0, R0, 0x1 ;  /* 0x0000000100000836 */ /* 0x000fca0000000000 */
[----:B------:R-:W-:Y:S01]  /*0450*/  @!P2 IMAD.MOV R0, RZ, RZ, -R0 ;  /* 0x000000ffff00a224 */ /* 0x000fe200078e0a00 */
[----:B------:R-:W-:Y:S01]  /*0460*/  @!P1 LOP3.LUT R0, RZ, R14, RZ, 0x33, !PT ;  /* 0x0000000eff009212 */ /* 0x000fe200078e33ff */
[----:B------:R-:W-:Y:S01]  /*0470*/  DFMA R4, R40, -R6, R8 ;  /* 0x800000062804722b */ /* 0x000fe20000000008 */
[----:B------:R-:W1:Y:S02]  /*0480*/  LDC R8, c[0x0][0x3bc] ;  /* 0x0000ef00ff087b82 */ /* 0x000e640000000800 */
[C---:B------:R-:W-:Y:S01]  /*0490*/  IADD3 R10, PT, PT, -R0.reuse, RZ, RZ ;  /* 0x000000ff000a7210 */ /* 0x040fe20007ffe1ff */
[----:B0-----:R-:W-:-:S04]  /*04a0*/  IMAD.WIDE R24, R0, 0x8, R24 ;  /* 0x0000000800187825 */ /* 0x001fc800078e0218 */
[----:B------:R-:W-:Y:S01]  /*04b0*/  DFMA R40, R2, R4, R40 ;  /* 0x000000040228722b */ /* 0x000fe20000000028 */
[----:B------:R-:W-:Y:S02]  /*04c0*/  IMAD R7, R14, R10, R11 ;  /* 0x0000000a0e077224 */ /* 0x000fe400078e020b */
[----:B--2---:R-:W-:Y:S02]  /*04d0*/  IMAD R3, R0, R13, RZ ;  /* 0x0000000d00037224 */ /* 0x004fe400078e02ff */
[----:B------:R-:W-:Y:S01]  /*04e0*/  IMAD R2, R12, UR6, RZ ;  /* 0x000000060c027c24 */ /* 0x000fe2000f8e02ff */
[----:B------:R-:W-:Y:S01]  /*04f0*/  UIMAD.WIDE UR6, UR6, 0x18, UR4 ;  /* 0x00000018060678a5 */ /* 0x000fe2000f8e0204 */
[C---:B------:R-:W-:Y:S02]  /*0500*/  IMAD R5, R7.reuse, R12, R3 ;  /* 0x0000000c07057224 */ /* 0x040fe400078e0203 */
[----:B------:R-:W-:Y:S02]  /*0510*/  VIADD R7, R7, 0x1 ;  /* 0x0000000107077836 */ /* 0x000fe40000000000 */
[----:B------:R-:W-:Y:S01]  /*0520*/  FFMA R6, RZ, UR10, R41 ;  /* 0x0000000aff067c23 */ /* 0x000fe20008000029 */
[----:B------:R-:W-:Y:S01]  /*0530*/  UIADD3 UR6, UP0, UPT, UR4, UR6, URZ ;  /* 0x0000000604067290 */ /* 0x000fe2000ff1e0ff */
[----:B------:R-:W-:Y:S01]  /*0540*/  IMAD.MOV R4, RZ, RZ, -R2 ;  /* 0x000000ffff047224 */ /* 0x000fe200078e0a02 */
[----:B------:R-:W-:Y:S01]  /*0550*/  ISETP.GE.AND P0, PT, R7, R14, PT ;  /* 0x0000000e0700720c */ /* 0x000fe20003f06270 */
[----:B------:R-:W-:Y:S01]  /*0560*/  VIADD R3, R14, 0xffffffff ;  /* 0xffffffff0e037836 */ /* 0x000fe20000000000 */
[----:B------:R-:W-:Y:S01]  /*0570*/  FSETP.GT.AND P2, PT, |R6|, 1.469367938527859385e-39, PT ;  /* 0x001000000600780b */ /* 0x000fe20003f44200 */
[----:B------:R-:W-:Y:S01]  /*0580*/  UIADD3.X UR4, UPT, UPT, UR5, UR7, URZ, UP0, !UPT ;  /* 0x0000000705047290 */ /* 0x000fe200087fe4ff */
[----:B------:R-:W-:Y:S01]  /*0590*/  SEL R2, R2, RZ, !P0 ;  /* 0x000000ff02027207 */ /* 0x000fe20004000000 */
[----:B-----5:R-:W-:Y:S01]  /*05a0*/  IMAD R3, R3, R4, UR9 ;  /* 0x0000000903037e24 */ /* 0x020fe2000f8e0204 */
[----:B-1----:R-:W-:Y:S01]  /*05b0*/  FSETP.GEU.AND P0, PT, |R8|, 6.5827683646048100446e-37, PT ;  /* 0x036000000800780b */ /* 0x002fe20003f0e200 */
[----:B------:R-:W-:Y:S01]  /*05c0*/  IMAD.WIDE.U32 R30, R5, UR6, R30 ;  /* 0x00000006051e7c25 */ /* 0x000fe2000f8e001e */
[----:B------:R-:W-:-:S02]  /*05d0*/  ISETP.NE.AND P1, PT, R7, R14, PT ;  /* 0x0000000e0700720c */ /* 0x000fc40003f25270 */
[----:B------:R-:W-:Y:S01]  /*05e0*/  SHF.R.S32.HI R4, RZ, 0x1f, R5 ;  /* 0x0000001fff047819 */ /* 0x000fe20000011405 */
[----:B------:R-:W-:Y:S01]  /*05f0*/  IMAD R7, R5, UR4, RZ ;  /* 0x0000000405077c24 */ /* 0x000fe2000f8e02ff */
[----:B------:R-:W-:Y:S01]  /*0600*/  SEL R3, R3, RZ, !P1 ;  /* 0x000000ff03037207 */ /* 0x000fe20004800000 */
[----:B------:R-:W-:Y:S02]  /*0610*/  VIADD R6, R1, UR8 ;  /* 0x0000000801067c36 */ /* 0x000fe40008000000 */
[----:B------:R-:W-:Y:S01]  /*0620*/  IMAD R7, R4, UR6, R7 ;  /* 0x0000000604077c24 */ /* 0x000fe2000f8e0207 */
[----:B------:R-:W-:-:S03]  /*0630*/  IADD3 R5, PT, PT, R2, R3, RZ ;  /* 0x0000000302057210 */ /* 0x000fc60007ffe0ff */
[----:B------:R-:W-:Y:S01]  /*0640*/  IMAD.IADD R31, R31, 0x1, R7 ;  /* 0x000000011f1f7824 */ /* 0x000fe200078e0207 */
[----:B------:R-:W-:Y:S06]  /*0650*/  @P2 BRA P0, `(.L_x_0) ;  /* 0x0000000000282947 */ /* 0x000fec0000000000 */
[----:B------:R-:W0:Y:S01]  /*0660*/  LDCU.64 UR4, c[0x0][0x3b8] ;  /* 0x00007700ff0477ac */ /* 0x000e220008000a00 */
[----:B------:R-:W-:Y:S01]  /*0670*/  MOV R60, 0x6e0 ;  /* 0x000006e0003c7802 */ /* 0x000fe20000000f00 */
[----:B------:R-:W1:Y:S01]  /*0680*/  LDCU.64 UR6, c[0x0][0x3a0] ;  /* 0x00007400ff0677ac */ /* 0x000e620008000a00 */
[----:B0-----:R-:W-:Y:S01]  /*0690*/  IMAD.U32 R56, RZ, RZ, UR4 ;  /* 0x00000004ff387e24 */ /* 0x001fe2000f8e00ff */
[----:B------:R-:W-:Y:S01]  /*06a0*/  MOV R57, UR5 ;  /* 0x0000000500397c02 */ /* 0x000fe20008000f00 */
[----:B-1----:R-:W-:Y:S02]  /*06b0*/  IMAD.U32 R20, RZ, RZ, UR6 ;  /* 0x00000006ff147e24 */ /* 0x002fe4000f8e00ff */
[----:B------:R-:W-:-:S07]  /*06c0*/  IMAD.U32 R21, RZ, RZ, UR7 ;  /* 0x00000007ff157e24 */ /* 0x000fce000f8e00ff */
[----:B------:R-:W-:Y:S05]  /*06d0*/  CALL.REL.NOINC `($__internal_0_$__cuda_sm20_div_rn_f64_full) ;  /* 0x0000006c00d07944 */ /* 0x000fea0003c00000 */
[----:B------:R-:W-:Y:S01]  /*06e0*/  IMAD.MOV.U32 R40, RZ, RZ, R20 ;  /* 0x000000ffff287224 */ /* 0x000fe200078e0014 */
[----:B------:R-:W-:-:S07]  /*06f0*/  MOV R41, R21 ;  /* 0x0000001500297202 */ /* 0x000fce0000000f00 */
.L_x_0:
[----:B------:R-:W0:Y:S01]  /*0700*/  LDCU UR4, c[0x0][0x3ac] ;  /* 0x00007580ff0477ac */ /* 0x000e220008000800 */
[----:B------:R-:W1:Y:S01]  /*0710*/  LDC.64 R10, c[0x0][0x3a8] ;  /* 0x0000ea00ff0a7b82 */ /* 0x000e620000000a00 */
[----:B------:R-:W-:Y:S01]  /*0720*/  IMAD.MOV.U32 R2, RZ, RZ, 0x1 ;  /* 0x00000001ff027424 */ /* 0x000fe200078e00ff */
[----:B------:R-:W2:Y:S06]  /*0730*/  LDCU.64 UR6, c[0x0][0x3b8] ;  /* 0x00007700ff0677ac */ /* 0x000eac0008000a00 */
[----:B------:R-:W3:Y:S01]  /*0740*/  LDC R4, c[0x0][0x3bc] ;  /* 0x0000ef00ff047b82 */ /* 0x000ee20000000800 */
[----:B0-----:R-:W1:Y:S01]  /*0750*/  MUFU.RCP64H R3, UR4 ;  /* 0x0000000400037d08 */ /* 0x001e620008001800 */
[----:B---3--:R-:W-:Y:S01]  /*0760*/  FSETP.GEU.AND P1, PT, |R4|, 6.5827683646048100446e-37, PT ;  /* 0x036000000400780b */ /* 0x008fe20003f2e200 */
[----:B-1----:R-:W-:-:S08]  /*0770*/  DFMA R8, R2, -R10, 1 ;  /* 0x3ff000000208742b */ /* 0x002fd0000000080a */
[----:B------:R-:W-:-:S08]  /*0780*/  DFMA R8, R8, R8, R8 ;  /* 0x000000080808722b */ /* 0x000fd00000000008 */
[----:B------:R-:W-:-:S08]  /*0790*/  DFMA R8, R2, R8, R2 ;  /* 0x000000080208722b */ /* 0x000fd00000000002 */
[----:B------:R-:W-:-:S08]  /*07a0*/  DFMA R2, R8, -R10, 1 ;  /* 0x3ff000000802742b */ /* 0x000fd0000000080a */
[----:B------:R-:W-:-:S08]  /*07b0*/  DFMA R2, R8, R2, R8 ;  /* 0x000000020802722b */ /* 0x000fd00000000008 */
[----:B--2---:R-:W-:-:S08]  /*07c0*/  DMUL R8, R2, UR6 ;  /* 0x0000000602087c28 */ /* 0x004fd00008000000 */
[----:B------:R-:W-:-:S08]  /*07d0*/  DFMA R10, R8, -R10, UR6 ;  /* 0x00000006080a7e2b */ /* 0x000fd0000800080a */
[----:B------:R-:W-:-:S10]  /*07e0*/  DFMA R2, R2, R10, R8 ;  /* 0x0000000a0202722b */ /* 0x000fd40000000008 */
[----:B------:R-:W-:-:S05]  /*07f0*/  FFMA R0, RZ, UR4, R3 ;  /* 0x00000004ff007c23 */ /* 0x000fca0008000003 */
[----:B------:R-:W-:-:S13]  /*0800*/  FSETP.GT.AND P0, PT, |R0|, 1.469367938527859385e-39, PT ;  /* 0x001000000000780b */ /* 0x000fda0003f04200 */
[----:B------:R-:W-:Y:S05]  /*0810*/  @P0 BRA P1, `(.L_x_1) ;  /* 0x0000000000280947 */ /* 0x000fea0000800000 */
[----:B------:R-:W0:Y:S01]  /*0820*/  LDCU.64 UR6, c[0x0][0x3b8] ;  /* 0x00007700ff0677ac */ /* 0x000e220008000a00 */
[----:B------:R-:W-:Y:S01]  /*0830*/  MOV R60, 0x8a0 ;  /* 0x000008a0003c7802 */ /* 0x000fe20000000f00 */
[----:B------:R-:W1:Y:S01]  /*0840*/  LDCU.64 UR4, c[0x0][0x3a8] ;  /* 0x00007500ff0477ac */ /* 0x000e620008000a00 */
[----:B0-----:R-:W-:Y:S02]  /*0850*/  IMAD.U32 R56, RZ, RZ, UR6 ;  /* 0x00000006ff387e24 */ /* 0x001fe4000f8e00ff */
[----:B------:R-:W-:Y:S01]  /*0860*/  IMAD.U32 R57, RZ, RZ, UR7 ;  /* 0x00000007ff397e24 */ /* 0x000fe2000f8e00ff */
[----:B-1----:R-:W-:Y:S01]  /*0870*/  MOV R20, UR4 ;  /* 0x0000000400147c02 */ /* 0x002fe20008000f00 */
[----:B------:R-:W-:-:S07]  /*0880*/  IMAD.U32 R21, RZ, RZ, UR5 ;  /* 0x00000005ff157e24 */ /* 0x000fce000f8e00ff */
[----:B------:R-:W-:Y:S05]  /*0890*/  CALL.REL.NOINC `($__internal_0_$__cuda_sm20_div_rn_f64_full) ;  /* 0x0000006c00607944 */ /* 0x000fea0003c00000 */
[----:B------:R-:W-:Y:S02]  /*08a0*/  IMAD.MOV.U32 R2, RZ, RZ, R20 ;  /* 0x000000ffff027224 */ /* 0x000fe400078e0014 */
[----:B------:R-:W-:-:S07]  /*08b0*/  IMAD.MOV.U32 R3, RZ, RZ, R21 ;  /* 0x000000ffff037224 */ /* 0x000fce00078e0015 */
.L_x_1:
[----:B------:R-:W0:Y:S01]  /*08c0*/  LDCU UR4, c[0x0][0x3bc] ;  /* 0x00007780ff0477ac */ /* 0x000e220008000800 */
[----:B------:R-:W1:Y:S01]  /*08d0*/  LDC.64 R12, c[0x0][0x3b8] ;  /* 0x0000ee00ff0c7b82 */ /* 0x000e620000000a00 */
[----:B------:R-:W-:Y:S01]  /*08e0*/  MOV R8, 0x1 ;  /* 0x0000000100087802 */ /* 0x000fe20000000f00 */
        /* <DEDUP_REMOVED lines=19> */
[----:B------:R-:W-:Y:S02]  /*0a20*/  IMAD.U32 R57, RZ, RZ, UR5 ;  /* 0x00000005ff397e24 */ /* 0x000fe4000f8e00ff */
[----:B-1----:R-:W-:Y:S01]  /*0a30*/  IMAD.U32 R20, RZ, RZ, UR6 ;  /* 0x00000006ff147e24 */ /* 0x002fe2000f8e00ff */
[----:B------:R-:W-:-:S07]  /*0a40*/  MOV R21, UR7 ;  /* 0x0000000700157c02 */ /* 0x000fce0008000f00 */
[----:B------:R-:W-:Y:S05]  /*0a50*/  CALL.REL.NOINC `($__internal_0_$__cuda_sm20_div_rn_f64_full) ;  /* 0x0000006800f07944 */ /* 0x000fea0003c00000 */
[----:B------:R-:W-:Y:S02]  /*0a60*/  IMAD.MOV.U32 R28, RZ, RZ, R20 ;  /* 0x000000ffff1c7224 */ /* 0x000fe400078e0014 */
[----:B------:R-:W-:-:S07]  /*0a70*/  IMAD.MOV.U32 R29, RZ, RZ, R21 ;  /* 0x000000ffff1d7224 */ /* 0x000fce00078e0015 */
.L_x_2:
        /* <DEDUP_REMOVED lines=21> */
[----:B0-----:R-:W-:Y:S01]  /*0bd0*/  MOV R56, UR4 ;  /* 0x0000000400387c02 */ /* 0x001fe20008000f00 */
[----:B------:R-:W-:Y:S02]  /*0be0*/  IMAD.U32 R57, RZ, RZ, UR5 ;  /* 0x00000005ff397e24 */ /* 0x000fe4000f8e00ff */
[----:B-1----:R-:W-:Y:S02]  /*0bf0*/  IMAD.U32 R20, RZ, RZ, UR6 ;  /* 0x00000006ff147e24 */ /* 0x002fe4000f8e00ff */
[----:B------:R-:W-:-:S07]  /*0c00*/  IMAD.U32 R21, RZ, RZ, UR7 ;  /* 0x00000007ff157e24 */ /* 0x000fce000f8e00ff */
[----:B------:R-:W-:Y:S05]  /*0c10*/  CALL.REL.NOINC `($__internal_0_$__cuda_sm20_div_rn_f64_full) ;  /* 0x0000006800807944 */ /* 0x000fea0003c00000 */
[----:B------:R-:W-:Y:S01]  /*0c20*/  MOV R26, R20 ;  /* 0x00000014001a7202 */ /* 0x000fe20000000f00 */
[----:B------:R-:W-:-:S07]  /*0c30*/  IMAD.MOV.U32 R27, RZ, RZ, R21 ;  /* 0x000000ffff1b7224 */ /* 0x000fce00078e0015 */
.L_x_3:
[----:B------:R-:W-:-:S13]  /*0c40*/  ISETP.GE.AND P0, PT, R5, 0x1, PT ;  /* 0x000000010500780c */ /* 0x000fda0003f06270 */
[----:B------:R-:W-:Y:S05]  /*0c50*/  @!P0 EXIT ;  /* 0x000000000000894d */ /* 0x000fea0003800000 */
[----:B------:R-:W0:Y:S02]  /*0c60*/  LDCU.64 UR10, c[0x0][0x358] ;  /* 0x00006b00ff0a77ac */ /* 0x000e240008000a00 */
[----:B0-----:R-:W5:Y:S01]  /*0c70*/  LDG.E.64 R24, desc[UR10][R24.64] ;  /* 0x0000000a18187981 */ /* 0x001f62000c1e1b00 */
[----:B------:R-:W-:Y:S01]  /*0c80*/  DMUL R26, R26, 0.5 ;  /* 0x3fe000001a1a7828 */ /* 0x000fe20000000000 */
[----:B------:R-:W-:Y:S01]  /*0c90*/  VIADD R7, R1, 0x10 ;  /* 0x0000001001077836 */ /* 0x000fe20000000000 */
[----:B------:R-:W-:-:S11]  /*0ca0*/  DMUL R28, R28, 0.5 ;  /* 0x3fe000001c1c7828 */ /* 0x000fd60000000000 */
.L_x_194:
[----:B0-----:R-:W0:Y:S02]  /*0cb0*/  LDC R8, c[0x0][0x3c0] ;  /* 0x0000f000ff087b82 */ /* 0x001e240000000800 */
[----:B0-----:R-:W-:Y:S02]  /*0cc0*/  ISETP.GE.AND P0, PT, R8, 0x1, PT ;  /* 0x000000010800780c */ /* 0x001fe40003f06270 */
[----:B------:R-:W-:-:S11]  /*0cd0*/  VIMNMX R8, PT, PT, R5, R8, PT ;  /* 0x0000000805087248 */ /* 0x000fd60003fe0100 */
[----:B-1234-:R-:W-:Y:S05]  /*0ce0*/  @!P0 BRA `(.L_x_4) ;  /* 0x0000006800348947 */ /* 0x01efea0003800000 */
[----:B------:R-:W0:Y:S01]  /*0cf0*/  S2R R9, SR_TID.X ;  /* 0x0000000000097919 */ /* 0x000e220000002100 */
[----:B------:R-:W-:Y:S01]  /*0d00*/  UMOV UR4, URZ ;  /* 0x000000ff00047c82 */ /* 0x000fe20008000000 */
[----:B0-----:R-:W-:-:S07]  /*0d10*/  IMAD.MOV.U32 R11, RZ, RZ, R9 ;  /* 0x000000ffff0b7224 */ /* 0x001fce00078e0009 */
.L_x_193:
[----:B0-----:R-:W0:Y:S01]  /*0d20*/  LDC R10, c[0x0][0x3c0] ;  /* 0x0000f000ff0a7b82 */ /* 0x001e220000000800 */
[----:B------:R-:W-:Y:S01]  /*0d30*/  ISETP.GE.AND P0, PT, R11, R8, PT ;  /* 0x000000080b00720c */ /* 0x000fe20003f06270 */
[----:B------:R-:W-:Y:S01]  /*0d40*/  UIADD3 UR4, UPT, UPT, UR4, 0x1, URZ ;  /* 0x0000000104047890 */ /* 0x000fe2000fffe0ff */
[----:B-1----:R-:W-:Y:S01]  /*0d50*/  IADD3 R12, PT, PT, R8, 0x1f, RZ ;  /* 0x0000001f080c7810 */ /* 0x002fe20007ffe0ff */
[----:B------:R-:W-:Y:S03]  /*0d60*/  BSSY.RECONVERGENT B0, `(.L_x_5) ;  /* 0x000002e000007945 */ /* 0x000fe60003800200 */
[----:B------:R-:W-:-:S04]  /*0d70*/  SHF.R.U32.HI R12, RZ, 0x5, R12 ;  /* 0x00000005ff0c7819 */ /* 0x000fc8000001160c */
[----:B------:R-:W-:-:S04]  /*0d80*/  VIMNMX.U32 R12, PT, PT, R12, 0x1, !PT ;  /* 0x000000010c0c7848 */ /* 0x000fc80007fe0000 */
[----:B------:R-:W-:Y:S01]  /*0d90*/  ISETP.NE.AND P2, PT, R12, UR4, PT ;  /* 0x000000040c007c0c */ /* 0x000fe2000bf45270 */
[----:B0--34-:R-:W-:Y:S01]  /*0da0*/  IMAD.WIDE R12, R10, 0x10, R30 ;  /* 0x000000100a0c7825 */ /* 0x019fe200078e021e */
[----:B--2---:R-:W-:Y:S11]  /*0db0*/  @P0 BRA `(.L_x_6) ;  /* 0x0000000000940947 */ /* 0x004ff60003800000 */
[----:B------:R-:W-:-:S04]  /*0dc0*/  IMAD.WIDE.U32 R14, R11, 0x8, R12 ;  /* 0x000000080b0e7825 */ /* 0x000fc800078e000c */
[----:B------:R-:W-:Y:S01]  /*0dd0*/  IMAD.IADD R39, R11, 0x1, R10 ;  /* 0x000000010b277824 */ /* 0x000fe200078e020a */
[----:B------:R-:W2:Y:S03]  /*0de0*/  LDG.E.64 R22, desc[UR10][R14.64] ;  /* 0x0000000a0e167981 */ /* 0x000ea6000c1e1b00 */
[----:B------:R-:W-:-:S04]  /*0df0*/  IMAD.WIDE.U32 R18, R39, 0x8, R12 ;  /* 0x0000000827127825 */ /* 0x000fc800078e000c */
[----:B------:R-:W-:Y:S01]  /*0e00*/  IMAD.IADD R21, R39, 0x1, R10 ;  /* 0x0000000127157824 */ /* 0x000fe200078e020a */
[----:B------:R-:W3:Y:S03]  /*0e10*/  LDG.E.64 R34, desc[UR10][R18.64] ;  /* 0x0000000a12227981 */ /* 0x000ee6000c1e1b00 */
[----:B------:R-:W-:-:S06]  /*0e20*/  IMAD.WIDE.U32 R20, R21, 0x8, R12 ;  /* 0x0000000815147825 */ /* 0x000fcc00078e000c */
[----:B------:R-:W4:Y:S01]  /*0e30*/  LDG.E.64 R20, desc[UR10][R20.64] ;  /* 0x0000000a14147981 */ /* 0x000f22000c1e1b00 */
[----:B------:R-:W-:Y:S01]  /*0e40*/  IMAD.MOV.U32 R32, RZ, RZ, RZ ;  /* 0x000000ffff207224 */ /* 0x000fe200078e00ff */
[----:B------:R-:W-:Y:S01]  /*0e50*/  BSSY.RECONVERGENT B1, `(.L_x_7) ;  /* 0x0000011000017945 */ /* 0x000fe20003800200 */
[----:B--2---:R-:W-:-:S08]  /*0e60*/  DFMA R16, R22, R22, 1 ;  /* 0x3ff000001610742b */ /* 0x004fd00000000016 */
[----:B---3--:R-:W-:-:S08]  /*0e70*/  DFMA R16, R34, R34, R16 ;  /* 0x000000222210722b */ /* 0x008fd00000000010 */
[----:B----4-:R-:W-:Y:S01]  /*0e80*/  DFMA R36, R20, R20, R16 ;  /* 0x000000141424722b */ /* 0x010fe20000000010 */
[----:B------:R-:W-:Y:S01]  /*0e90*/  MOV R16, 0x0 ;  /* 0x0000000000107802 */ /* 0x000fe20000000f00 */
[----:B------:R-:W-:-:S04]  /*0ea0*/  IMAD.MOV.U32 R17, RZ, RZ, 0x3fd80000 ;  /* 0x3fd80000ff117424 */ /* 0x000fc800078e00ff */
[----:B------:R-:W0:Y:S04]  /*0eb0*/  MUFU.RSQ64H R33, R37 ;  /* 0x0000002500217308 */ /* 0x000e280000001c00 */
[----:B------:R-:W-:-:S05]  /*0ec0*/  VIADD R10, R37, 0xfff00000 ;  /* 0xfff00000250a7836 */ /* 0x000fca0000000000 */
[----:B------:R-:W-:Y:S01]  /*0ed0*/  ISETP.GE.U32.AND P0, PT, R10, 0x7fe00000, PT ;  /* 0x7fe000000a00780c */ /* 0x000fe20003f06070 */
[----:B0-----:R-:W-:-:S08]  /*0ee0*/  DMUL R14, R32, R32 ;  /* 0x00000020200e7228 */ /* 0x001fd00000000000 */
[----:B------:R-:W-:-:S08]  /*0ef0*/  DFMA R14, R36, -R14, 1 ;  /* 0x3ff00000240e742b */ /* 0x000fd0000000080e */
[----:B------:R-:W-:Y:S02]  /*0f00*/  DFMA R16, R14, R16, 0.5 ;  /* 0x3fe000000e10742b */ /* 0x000fe40000000010 */
[----:B------:R-:W-:-:S08]  /*0f10*/  DMUL R14, R32, R14 ;  /* 0x0000000e200e7228 */ /* 0x000fd00000000000 */
[----:B------:R-:W-:Y:S01]  /*0f20*/  DFMA R32, R16, R14, R32 ;  /* 0x0000000e1020722b */ /* 0x000fe20000000020 */
[----:B------:R-:W-:Y:S10]  /*0f30*/  @!P0 BRA `(.L_x_8) ;  /* 0x0000000000088947 */ /* 0x000ff40003800000 */
[----:B------:R-:W-:-:S07]  /*0f40*/  MOV R10, 0xf60 ;  /* 0x00000f60000a7802 */ /* 0x000fce0000000f00 */
[----:B-----5:R-:W-:Y:S05]  /*0f50*/  CALL.REL.NOINC `($__internal_1_$__cuda_sm20_drsqrt_f64_slowpath_v2) ;  /* 0x0000006c00247944 */ /* 0x020fea0003c00000 */
.L_x_8:
[----:B------:R-:W-:Y:S05]  /*0f60*/  BSYNC.RECONVERGENT B1 ;  /* 0x0000000000017941 */ /* 0x000fea0003800200 */
.L_x_7:
[----:B------:R-:W-:-:S06]  /*0f70*/  IMAD.WIDE.U32 R14, R11, 0x8, R30 ;  /* 0x000000080b0e7825 */ /* 0x000fcc00078e001e */
[----:B------:R-:W2:Y:S01]  /*0f80*/  LDG.E.64 R14, desc[UR10][R14.64] ;  /* 0x0000000a0e0e7981 */ /* 0x000ea2000c1e1b00 */
[----:B------:R-:W-:-:S06]  /*0f90*/  IMAD.WIDE.U32 R20, R39, 0x8, R30 ;  /* 0x0000000827147825 */ /* 0x000fcc00078e001e */
[----:B------:R-:W3:Y:S01]  /*0fa0*/  LDG.E.64 R20, desc[UR10][R20.64] ;  /* 0x0000000a14147981 */ /* 0x000ee2000c1e1b00 */
[-C--:B------:R-:W-:Y:S02]  /*0fb0*/  DMUL R16, R22, R32.reuse ;  /* 0x0000002016107228 */ /* 0x080fe40000000000 */
[----:B------:R-:W-:-:S06]  /*0fc0*/  DMUL R18, R34, R32 ;  /* 0x0000002022127228 */ /* 0x000fcc0000000000 */
[----:B--2---:R-:W-:-:S07]  /*0fd0*/  DFMA R16, R16, R40, R14 ;  /* 0x000000281010722b */ /* 0x004fce000000000e */
[----:B------:R1:W-:Y:S01]  /*0fe0*/  STL.64 [R1], R16 ;  /* 0x0000001001007387 */ /* 0x0003e20000100a00 */
[----:B---3--:R-:W-:Y:S01]  /*0ff0*/  DFMA R18, R18, R2, R20 ;  /* 0x000000021212722b */ /* 0x008fe20000000014 */
[----:B------:R-:W-:Y:S10]  /*1000*/  BRA `(.L_x_9) ;  /* 0x00000000000c7947 */ /* 0x000ff40003800000 */
.L_x_6:
[----:B------:R0:W-:Y:S01]  /*1010*/  STL.64 [R1], RZ ;  /* 0x000000ff01007387 */ /* 0x0001e20000100a00 */
[----:B------:R-:W-:Y:S02]  /*1020*/  CS2R R18, SRZ ;  /* 0x0000000000127805 */ /* 0x000fe4000001ff00 */
[----:B------:R-:W-:-:S07]  /*1030*/  CS2R R16, SRZ ;  /* 0x0000000000107805 */ /* 0x000fce000001ff00 */
.L_x_9:
[----:B------:R-:W-:Y:S05]  /*1040*/  BSYNC.RECONVERGENT B0 ;  /* 0x0000000000007941 */ /* 0x000fea0003800200 */
.L_x_5:
[C---:B------:R-:W-:Y:S01]  /*1050*/  DSETP.GE.AND P0, PT, R16.reuse, 0.5, PT ;  /* 0x3fe000001000742a */ /* 0x040fe20003f06000 */
[----:B------:R-:W-:Y:S01]  /*1060*/  UMOV UR5, URZ ;  /* 0x000000ff00057c82 */ /* 0x000fe20008000000 */
[----:B------:R-:W-:Y:S01]  /*1070*/  DSETP.GEU.AND P3, PT, R16, -0.5, PT ;  /* 0xbfe000001000742a */ /* 0x000fe20003f6e000 */
[----:B------:R-:W-:Y:S01]  /*1080*/  IMAD.U32 R34, RZ, RZ, UR5 ;  /* 0x00000005ff227e24 */ /* 0x000fe2000f8e00ff */
[C---:B------:R-:W-:Y:S01]  /*1090*/  DSETP.GE.AND P1, PT, R18.reuse, 0.5, PT ;  /* 0x3fe000001200742a */ /* 0x040fe20003f26000 */
[----:B------:R-:W-:Y:S01]  /*10a0*/  IMAD.U32 R35, RZ, RZ, UR5 ;  /* 0x00000005ff237e24 */ /* 0x000fe2000f8e00ff */
[----:B------:R-:W-:Y:S01]  /*10b0*/  DSETP.GEU.AND P4, PT, R18, -0.5, PT ;  /* 0xbfe000001200742a */ /* 0x000fe20003f8e000 */
[----:B------:R-:W-:Y:S01]  /*10c0*/  SEL R10, RZ, 0x1, !P0 ;  /* 0x00000001ff0a7807 */ /* 0x000fe20004000000 */
[----:B------:R-:W2:Y:S01]  /*10d0*/  S2UR UR6, SR_CgaCtaId ;  /* 0x00000000000679c3 */ /* 0x000ea20000008800 */
[----:B------:R-:W-:Y:S01]  /*10e0*/  UMOV UR5, 0x400 ;  /* 0x0000040000057882 */ /* 0x000fe20000000000 */
[----:B------:R-:W-:Y:S01]  /*10f0*/  SEL R14, RZ, 0x1, !P1 ;  /* 0x00000001ff0e7807 */ /* 0x000fe20004800000 */
[C---:B------:R-:W-:Y:S01]  /*1100*/  IMAD.SHL.U32 R47, R9.reuse, 0x10, RZ ;  /* 0x00000010092f7824 */ /* 0x040fe200078e00ff */
[----:B------:R-:W-:Y:S01]  /*1110*/  LEA R42, R9, 0x20, 0x5 ;  /* 0x00000020092a7811 */ /* 0x000fe200078e28ff */
[----:B------:R-:W-:Y:S01]  /*1120*/  STL.64 [R1+0x8], R18 ;  /* 0x0000081201007387 */ /* 0x000fe20000100a00 */
[----:B------:R-:W-:Y:S01]  /*1130*/  @!P0 IADD3 R34, PT, PT, RZ, -0x1, RZ ;  /* 0xffffffffff228810 */ /* 0x000fe20007ffe0ff */
[----:B------:R-:W-:Y:S01]  /*1140*/  VIADD R44, R47, 0x8 ;  /* 0x000000082f2c7836 */ /* 0x000fe20000000000 */
[----:B------:R-:W-:Y:S01]  /*1150*/  ISETP.GE.AND P0, PT, R11, R8, PT ;  /* 0x000000080b00720c */ /* 0x000fe20003f06270 */
[----:B------:R-:W-:Y:S01]  /*1160*/  @P3 IMAD.MOV R34, RZ, RZ, R10 ;  /* 0x000000ffff223224 */ /* 0x000fe200078e020a */
[----:B------:R-:W3:Y:S01]  /*1170*/  S2UR UR7, SR_CgaCtaId ;  /* 0x00000000000779c3 */ /* 0x000ee20000008800 */
[----:B------:R-:W-:Y:S01]  /*1180*/  @!P1 IMAD.MOV R35, RZ, RZ, -0x1 ;  /* 0xffffffffff239424 */ /* 0x000fe200078e02ff */
[----:B------:R-:W-:Y:S01]  /*1190*/  @P4 IADD3 R35, PT, PT, R14, RZ, RZ ;  /* 0x000000ff0e234210 */ /* 0x000fe20007ffe0ff */
[----:B------:R-:W-:Y:S01]  /*11a0*/  BSSY.RECONVERGENT B0, `(.L_x_10) ;  /* 0x000023e000007945 */ /* 0x000fe20003800200 */
[----:B------:R-:W-:-:S02]  /*11b0*/  IABS R10, R34 ;  /* 0x00000022000a7213 */ /* 0x000fc40000000000 */
[----:B------:R-:W-:Y:S01]  /*11c0*/  IABS R15, R35 ;  /* 0x00000023000f7213 */ /* 0x000fe20000000000 */
[----:B------:R-:W-:Y:S01]  /*11d0*/  STL.64 [R1+0x10], R34 ;  /* 0x0000102201007387 */ /* 0x000fe20000100a00 */
[C---:B------:R-:W-:Y:S01]  /*11e0*/  ISETP.NE.AND P5, PT, R9.reuse, RZ, PT ;  /* 0x000000ff0900720c */ /* 0x040fe20003fa5270 */
[----:B------:R-:W-:Y:S01]  /*11f0*/  VIADD R50, R10, 0xffffffff ;  /* 0xffffffff0a327836 */ /* 0x000fe20000000000 */
[----:B------:R-:W-:Y:S01]  /*1200*/  IADD3 R53, PT, PT, R42, -0x10, RZ ;  /* 0xfffffff02a357810 */ /* 0x000fe20007ffe0ff */
[----:B------:R-:W-:Y:S01]  /*1210*/  @!P0 IMAD.MOV R50, RZ, RZ, R10 ;  /* 0x000000ffff328224 */ /* 0x000fe200078e020a */
[----:B------:R-:W-:Y:S01]  /*1220*/  ISETP.GT.U32.AND P0, PT, R9, 0xf, PT ;  /* 0x0000000f0900780c */ /* 0x000fe20003f04070 */
[----:B--2---:R-:W-:Y:S02]  /*1230*/  ULEA UR5, UR6, UR5, 0x18 ;  /* 0x0000000506057291 */ /* 0x004fe4000f8ec0ff */
[----:B------:R-:W-:Y:S01]  /*1240*/  IMAD R50, R15, 0x2, R50 ;  /* 0x000000020f327824 */ /* 0x000fe200078e0232 */
[----:B------:R-:W-:Y:S01]  /*1250*/  LOP3.LUT R54, R47, 0xfffffff8, RZ, 0x3c, !PT ;  /* 0xfffffff82f367812 */ /* 0x000fe200078e3cff */
[----:B------:R-:W-:-:S02]  /*1260*/  UMOV UR6, 0x400 ;  /* 0x0000040000067882 */ /* 0x000fc40000000000 */
[----:B------:R-:W-:Y:S01]  /*1270*/  IMAD.U32 R67, RZ, RZ, UR6 ;  /* 0x00000006ff437e24 */ /* 0x000fe2000f8e00ff */
[----:B------:R-:W-:Y:S01]  /*1280*/  IADD3 R10, PT, PT, R50, 0x1, RZ ;  /* 0x00000001320a7810 */ /* 0x000fe20007ffe0ff */
[----:B------:R-:W-:Y:S01]  /*1290*/  VIADD R45, R44, UR5 ;  /* 0x000000052c2d7c36 */ /* 0x000fe20008000000 */
[----:B------:R-:W-:Y:S02]  /*12a0*/  LOP3.LUT R49, RZ, R50, RZ, 0x33, !PT ;  /* 0x00000032ff317212 */ /* 0x000fe400078e33ff */
[----:B------:R-:W-:Y:S01]  /*12b0*/  SHF.R.U32.HI R10, RZ, 0x1, R10 ;  /* 0x00000001ff0a7819 */ /* 0x000fe2000001160a */
[----:B---3--:R-:W-:Y:S01]  /*12c0*/  IMAD.U32 R62, RZ, RZ, UR7 ;  /* 0x00000007ff3e7e24 */ /* 0x008fe2000f8e00ff */
[----:B------:R-:W-:Y:S02]  /*12d0*/  LEA R20, R9, UR5, 0x2 ;  /* 0x0000000509147c11 */ /* 0x000fe4000f8e10ff */
[----:B------:R-:W-:Y:S02]  /*12e0*/  LEA.HI R49, R49, R10, RZ, 0x1 ;  /* 0x0000000a31317211 */ /* 0x000fe400078f08ff */
[----:B------:R-:W-:Y:S01]  /*12f0*/  LEA R14, R62, R67, 0x18 ;  /* 0x000000433e0e7211 */ /* 0x000fe200078ec0ff */
[----:B------:R-:W-:Y:S01]  /*1300*/  IMAD R21, R9, 0x4, R20 ;  /* 0x0000000409157824 */ /* 0x000fe200078e0214 */
[----:B------:R-:W-:-:S02]  /*1310*/  ISETP.NE.AND P1, PT, R49, RZ, PT ;  /* 0x000000ff3100720c */ /* 0x000fc40003f25270 */
[C---:B------:R-:W-:Y:S02]  /*1320*/  ISETP.GT.U32.AND P3, PT, R49.reuse, 0x1, PT ;  /* 0x000000013100780c */ /* 0x040fe40003f64070 */
[----:B------:R-:W-:Y:S02]  /*1330*/  ISETP.GT.U32.AND P4, PT, R49, 0x2, PT ;  /* 0x000000023100780c */ /* 0x000fe40003f84070 */
[----:B------:R-:W-:Y:S02]  /*1340*/  SEL R23, RZ, 0x1, !P1 ;  /* 0x00000001ff177807 */ /* 0x000fe40004800000 */
[----:B------:R-:W-:Y:S02]  /*1350*/  SEL R37, RZ, 0x1, !P3 ;  /* 0x00000001ff257807 */ /* 0x000fe40005800000 */
[----:B------:R-:W-:Y:S01]  /*1360*/  SEL R39, RZ, 0x1, !P4 ;  /* 0x00000001ff277807 */ /* 0x000fe20006000000 */
[----:B------:R2:W-:Y:S01]  /*1370*/  STS [R20], R23 ;  /* 0x0000001714007388 */ /* 0x0005e20000000800 */
[----:B------:R-:W-:-:S02]  /*1380*/  ISETP.GT.U32.AND P1, PT, R9, 0x7, PT ;  /* 0x000000070900780c */ /* 0x000fc40003f24070 */
[C---:B------:R-:W-:Y:S01]  /*1390*/  ISETP.GT.U32.AND P3, PT, R9.reuse, 0x3, PT ;  /* 0x000000030900780c */ /* 0x040fe20003f64070 */
[----:B------:R-:W-:Y:S01]  /*13a0*/  STS [R20+0x80], R37 ;  /* 0x0000802514007388 */ /* 0x000fe20000000800 */
[----:B------:R-:W-:Y:S02]  /*13b0*/  ISETP.GT.U32.AND P4, PT, R9, 0x1, PT ;  /* 0x000000010900780c */ /* 0x000fe40003f84070 */
[----:B------:R-:W-:Y:S01]  /*13c0*/  IADD3 R44, PT, PT, R53, R45, R44 ;  /* 0x0000002d352c7210 */ /* 0x000fe20007ffe02c */
[----:B------:R-:W-:Y:S01]  /*13d0*/  STS [R20+0x100], R39 ;  /* 0x0001002714007388 */ /* 0x000fe20000000800 */
[----:B--2---:R-:W-:Y:S01]  /*13e0*/  SHF.L.U32 R23, R9, 0x4, RZ ;  /* 0x0000000409177819 */ /* 0x004fe200000006ff */
[----:B------:R-:W-:Y:S04]  /*13f0*/  BAR.SYNC.DEFER_BLOCKING 0x0 ;  /* 0x0000000000007b1d */ /* 0x000fe80000010000 */
[----:B------:R-:W-:-:S02]  /*1400*/  IMAD.IADD R22, R14, 0x1, R23 ;  /* 0x000000010e167824 */ /* 0x000fc400078e0217 */
[----:B------:R-:W-:Y:S04]  /*1410*/  LDS R48, [R14+0x7c] ;  /* 0x00007c000e307984 */ /* 0x000fe80000000800 */
[----:B------:R-:W-:Y:S04]  /*1420*/  LDS R15, [R14+0xfc] ;  /* 0x0000fc000e0f7984 */ /* 0x000fe80000000800 */
[----:B------:R-:W-:Y:S01]  /*1430*/  LDS R59, [R14+0x17c] ;  /* 0x00017c000e3b7984 */ /* 0x000fe20000000800 */
[----:B------:R-:W-:Y:S06]  /*1440*/  BAR.SYNC.DEFER_BLOCKING 0x0 ;  /* 0x0000000000007b1d */ /* 0x000fec0000010000 */
[----:B------:R-:W-:Y:S04]  /*1450*/  @!P0 LDS R10, [R21] ;  /* 0x00000000150a8984 */ /* 0x000fe80000000800 */
[----:B------:R-:W2:Y:S02]  /*1460*/  @!P0 LDS R43, [R21+0x4] ;  /* 0x00000400152b8984 */ /* 0x000ea40000000800 */
[----:B--2---:R-:W-:Y:S01]  /*1470*/  @!P0 IMAD.IADD R10, R10, 0x1, R43 ;  /* 0x000000010a0a8824 */ /* 0x004fe200078e022b */
[----:B------:R-:W-:-:S04]  /*1480*/  IADD3 R43, PT, PT, R45, 0x10, R47 ;  /* 0x000000102d2b7810 */ /* 0x000fc80007ffe02f */
[----:B------:R2:W-:Y:S01]  /*1490*/  @!P0 STS [R21+0x4], R10 ;  /* 0x0000040a15008388 */ /* 0x0005e20000000800 */
[----:B------:R-:W-:Y:S01]  /*14a0*/  BAR.SYNC.DEFER_BLOCKING 0x0 ;  /* 0x0000000000007b1d */ /* 0x000fe20000010000 */
[----:B--2---:R-:W-:Y:S02]  /*14b0*/  IMAD.IADD R10, R43, 0x1, R42 ;  /* 0x000000012b0a7824 */ /* 0x004fe400078e022a */
[----:B------:R-:W-:Y:S02]  /*14c0*/  IMAD.SHL.U32 R42, R9, 0x20, RZ ;  /* 0x00000020092a7824 */ /* 0x000fe400078e00ff */
[----:B------:R-:W-:-:S03]  /*14d0*/  VIADD R55, R10, 0x8 ;  /* 0x000000080a377836 */ /* 0x000fc60000000000 */
[----:B------:R-:W-:Y:S01]  /*14e0*/  LOP3.LUT R51, R42, 0xfffffff0, RZ, 0x3c, !PT ;  /* 0xfffffff02a337812 */ /* 0x000fe200078e3cff */
[----:B------:R-:W-:Y:S04]  /*14f0*/  @!P1 LDS R36, [R22+0x4] ;  /* 0x0000040016249984 */ /* 0x000fe80000000800 */
[----:B------:R-:W2:Y:S02]  /*1500*/  @!P1 LDS R37, [R22+0xc] ;  /* 0x00000c0016259984 */ /* 0x000ea40000000800 */
[----:B--2---:R-:W-:Y:S01]  /*1510*/  @!P1 IMAD.IADD R37, R36, 0x1, R37 ;  /* 0x0000000124259824 */ /* 0x004fe200078e0225 */
[----:B------:R-:W-:-:S04]  /*1520*/  IADD3 R36, PT, PT, R23, R22, RZ ;  /* 0x0000001617247210 */ /* 0x000fc80007ffe0ff */
[----:B------:R-:W-:Y:S01]  /*1530*/  @!P1 STS [R22+0xc], R37 ;  /* 0x00000c2516009388 */ /* 0x000fe20000000800 */
[----:B------:R-:W-:Y:S06]  /*1540*/  BAR.SYNC.DEFER_BLOCKING 0x0 ;  /* 0x0000000000007b1d */ /* 0x000fec0000010000 */
[----:B------:R-:W-:Y:S04]  /*1550*/  @!P3 LDS R38, [R36+0xc] ;  /* 0x00000c002426b984 */ /* 0x000fe80000000800 */
[----:B------:R-:W2:Y:S02]  /*1560*/  @!P3 LDS R39, [R36+0x1c] ;  /* 0x00001c002427b984 */ /* 0x000ea40000000800 */
[----:B--2---:R-:W-:-:S02]  /*1570*/  @!P3 IADD3 R39, PT, PT, R38, R39, RZ ;  /* 0x000000272627b210 */ /* 0x004fc40007ffe0ff */
[----:B------:R-:W-:-:S03]  /*1580*/  @!P3 IADD3 R38, PT, PT, R44, R51, RZ ;  /* 0x000000332c26b210 */ /* 0x000fc60007ffe0ff */
[----:B------:R-:W-:Y:S01]  /*1590*/  @!P3 STS [R36+0x1c], R39 ;  /* 0x00001c272400b388 */ /* 0x000fe20000000800 */
[----:B------:R-:W-:Y:S06]  /*15a0*/  BAR.SYNC.DEFER_BLOCKING 0x0 ;  /* 0x0000000000007b1d */ /* 0x000fec0000010000 */
[----:B------:R-:W-:Y:S04]  /*15b0*/  @!P4 LDS R22, [R10+-0x1c] ;  /* 0xffffe4000a16c984 */ /* 0x000fe80000000800 */
[----:B------:R-:W2:Y:S02]  /*15c0*/  @!P4 LDS R37, [R10+0x4] ;  /* 0x000004000a25c984 */ /* 0x000ea40000000800 */
[----:B--2---:R-:W-:-:S05]  /*15d0*/  @!P4 IMAD.IADD R37, R22, 0x1, R37 ;  /* 0x000000011625c824 */ /* 0x004fca00078e0225 */
[----:B------:R-:W-:Y:S01]  /*15e0*/  @!P4 STS [R10+0x4], R37 ;  /* 0x000004250a00c388 */ /* 0x000fe20000000800 */
[----:B------:R-:W-:Y:S06]  /*15f0*/  BAR.SYNC.DEFER_BLOCKING 0x0 ;  /* 0x0000000000007b1d */ /* 0x000fec0000010000 */
[----:B------:R-:W-:Y:S02]  /*1600*/  @!P5 STS [R14+0x7c], RZ ;  /* 0x00007cff0e00d388 */ /* 0x000fe40000000800 */
[----:B------:R-:W-:Y:S06]  /*1610*/  BAR.SYNC.DEFER_BLOCKING 0x0 ;  /* 0x0000000000007b1d */ /* 0x000fec0000010000 */
[----:B------:R-:W-:Y:S04]  /*1620*/  @!P5 LDS R22, [R14+0x3c] ;  /* 0x00003c000e16d984 */ /* 0x000fe80000000800 */
[----:B------:R-:W2:Y:S02]  /*1630*/  @!P5 LDS R39, [R14+0x7c] ;  /* 0x00007c000e27d984 */ /* 0x000ea40000000800 */
[----:B--2---:R-:W-:-:S02]  /*1640*/  @!P5 IMAD.IADD R43, R22, 0x1, R39 ;  /* 0x00000001162bd824 */ /* 0x004fc400078e0227 */
[----:B------:R-:W-:Y:S04]  /*1650*/  @!P5 STS [R14+0x3c], R39 ;  /* 0x00003c270e00d388 */ /* 0x000fe80000000800 */
[----:B------:R2:W-:Y:S01]  /*1660*/  @!P5 STS [R14+0x7c], R43 ;  /* 0x00007c2b0e00d388 */ /* 0x0005e20000000800 */
[----:B------:R-:W-:Y:S01]  /*1670*/  BAR.SYNC.DEFER_BLOCKING 0x0 ;  /* 0x0000000000007b1d */ /* 0x000fe20000010000 */
[----:B--2---:R-:W-:-:S05]  /*1680*/  IMAD.SHL.U32 R43, R9, 0x20, RZ ;  /* 0x00000020092b7824 */ /* 0x004fca00078e00ff */
[----:B------:R-:W-:Y:S04]  /*1690*/  @!P4 LDS R22, [R10+-0x1c] ;  /* 0xffffe4000a16c984 */ /* 0x000fe80000000800 */
[----:B------:R-:W2:Y:S02]  /*16a0*/  @!P4 LDS R37, [R10+0x4] ;  /* 0x000004000a25c984 */ /* 0x000ea40000000800 */
[----:B--2---:R-:W-:Y:S02]  /*16b0*/  @!P4 IMAD.IADD R45, R22, 0x1, R37 ;  /* 0x00000001162dc824 */ /* 0x004fe400078e0225 */
[----:B------:R-:W-:Y:S01]  /*16c0*/  @!P4 STS [R10+-0x1c], R37 ;  /* 0xffffe4250a00c388 */ /* 0x000fe20000000800 */
[----:B------:R-:W-:Y:S01]  /*16d0*/  IMAD.IADD R22, R55, 0x1, -R42 ;  /* 0x0000000137167824 */ /* 0x000fe200078e0a2a */
[----:B------:R-:W-:-:S02]  /*16e0*/  LOP3.LUT R55, R43, 0xfffffff0, RZ, 0x3c, !PT ;  /* 0xfffffff02b377812 */ /* 0x000fc400078e3cff */
[----:B------:R-:W-:Y:S02]  /*16f0*/  @!P4 STS [R10+0x4], R45 ;  /* 0x0000042d0a00c388 */ /* 0x000fe40000000800 */
[----:B------:R-:W-:Y:S01]  /*1700*/  IADD3 R56, PT, PT, R54, R44, R55 ;  /* 0x0000002c36387210 */ /* 0x000fe20007ffe037 */
[----:B------:R-:W-:Y:S01]  /*1710*/  BAR.SYNC.DEFER_BLOCKING 0x0 ;  /* 0x0000000000007b1d */ /* 0x000fe20000010000 */
[----:B------:R-:W-:-:S05]  /*1720*/  IADD3 R43, PT, PT, -R23, -0x20, R22 ;  /* 0xffffffe0172b7810 */ /* 0x000fca0007ffe116 */
[----:B------:R-:W-:Y:S04]  /*1730*/  @!P3 LDS R39, [R38+-0x4] ;  /* 0xfffffc002627b984 */ /* 0x000fe80000000800 */
[----:B------:R-:W2:Y:S02]  /*1740*/  @!P3 LDS R42, [R22+-0x24] ;  /* 0xffffdc00162ab984 */ /* 0x000ea40000000800 */
[----:B--2---:R-:W-:Y:S02]  /*1750*/  @!P3 IMAD.IADD R39, R39, 0x1, R42 ;  /* 0x000000012727b824 */ /* 0x004fe400078e022a */
[----:B------:R-:W-:Y:S04]  /*1760*/  @!P3 STS [R38+-0x4], R42 ;  /* 0xfffffc2a2600b388 */ /* 0x000fe80000000800 */
[----:B------:R-:W-:Y:S01]  /*1770*/  @!P3 STS [R22+-0x24], R39 ;  /* 0xffffdc271600b388 */ /* 0x000fe20000000800 */
[----:B------:R-:W-:Y:S06]  /*1780*/  BAR.SYNC.DEFER_BLOCKING 0x0 ;  /* 0x0000000000007b1d */ /* 0x000fec0000010000 */
[----:B------:R-:W-:Y:S04]  /*1790*/  @!P1 LDS R37, [R56+-0x4] ;  /* 0xfffffc0038259984 */ /* 0x000fe80000000800 */
[----:B------:R-:W2:Y:S02]  /*17a0*/  @!P1 LDS R44, [R43+-0x14] ;  /* 0xffffec002b2c9984 */ /* 0x000ea40000000800 */
[----:B--2---:R-:W-:-:S02]  /*17b0*/  @!P1 IADD3 R46, PT, PT, R37, R44, RZ ;  /* 0x0000002c252e9210 */ /* 0x004fc40007ffe0ff */
[----:B------:R-:W-:Y:S04]  /*17c0*/  @!P1 STS [R56+-0x4], R44 ;  /* 0xfffffc2c38009388 */ /* 0x000fe80000000800 */
[----:B------:R2:W-:Y:S01]  /*17d0*/  @!P1 STS [R43+-0x14], R46 ;  /* 0xffffec2e2b009388 */ /* 0x0005e20000000800 */
[----:B------:R-:W-:Y:S01]  /*17e0*/  BAR.SYNC.DEFER_BLOCKING 0x0 ;  /* 0x0000000000007b1d */ /* 0x000fe20000010000 */
[----:B--2---:R-:W-:-:S05]  /*17f0*/  VIADD R46, R47, 0x88 ;  /* 0x000000882f2e7836 */ /* 0x004fca0000000000 */
[----:B------:R-:W-:Y:S04]  /*1800*/  @!P0 LDS R37, [R21] ;  /* 0x0000000015258984 */ /* 0x000fe80000000800 */
[----:B------:R-:W2:Y:S02]  /*1810*/  @!P0 LDS R52, [R21+0x4] ;  /* 0x0000040015348984 */ /* 0x000ea40000000800 */
[----:B--2---:R-:W-:Y:S02]  /*1820*/  @!P0 IMAD.IADD R38, R37, 0x1, R52 ;  /* 0x0000000125268824 */ /* 0x004fe400078e0234 */
[----:B------:R2:W-:Y:S04]  /*1830*/  @!P0 STS [R21], R52 ;  /* 0x0000003415008388 */ /* 0x0005e80000000800 */
[----:B------:R-:W-:Y:S01]  /*1840*/  @!P0 STS [R21+0x4], R38 ;  /* 0x0000042615008388 */ /* 0x000fe20000000800 */
[----:B------:R-:W-:Y:S01]  /*1850*/  BAR.SYNC.DEFER_BLOCKING 0x0 ;  /* 0x0000000000007b1d */ /* 0x000fe20000010000 */
[----:B--2---:R-:W-:-:S04]  /*1860*/  IADD3 R52, PT, PT, R53, R56, R46 ;  /* 0x0000003835347210 */ /* 0x004fc80007ffe02e */
[----:B------:R-:W-:-:S04]  /*1870*/  IADD3 R54, PT, PT, R54, R52, R55 ;  /* 0x0000003436367210 */ /* 0x000fc80007ffe037 */
[----:B------:R-:W-:Y:S01]  /*1880*/  IADD3 R46, PT, PT, R53, R54, R46 ;  /* 0x00000036352e7210 */ /* 0x000fe20007ffe02e */
[----:B------:R-:W-:Y:S04]  /*1890*/  @!P0 LDS R37, [R21+0x80] ;  /* 0x0000800015258984 */ /* 0x000fe80000000800 */
[----:B------:R-:W2:Y:S02]  /*18a0*/  @!P0 LDS R42, [R21+0x84] ;  /* 0x00008400152a8984 */ /* 0x000ea40000000800 */
[----:B--2---:R-:W-:-:S05]  /*18b0*/  @!P0 IMAD.IADD R42, R37, 0x1, R42 ;  /* 0x00000001252a8824 */ /* 0x004fca00078e022a */
[----:B------:R-:W-:Y:S01]  /*18c0*/  @!P0 STS [R21+0x84], R42 ;  /* 0x0000842a15008388 */ /* 0x000fe20000000800 */
[----:B------:R-:W-:Y:S06]  /*18d0*/  BAR.SYNC.DEFER_BLOCKING 0x0 ;  /* 0x0000000000007b1d */ /* 0x000fec0000010000 */
[----:B------:R-:W-:Y:S04]  /*18e0*/  @!P1 LDS R37, [R56+0x7c] ;  /* 0x00007c0038259984 */ /* 0x000fe80000000800 */
[----:B------:R-:W2:Y:S02]  /*18f0*/  @!P1 LDS R44, [R43+0x6c] ;  /* 0x00006c002b2c9984 */ /* 0x000ea40000000800 */
[----:B--2---:R-:W-:Y:S01]  /*1900*/  @!P1 IMAD.IADD R44, R37, 0x1, R44 ;  /* 0x00000001252c9824 */ /* 0x004fe200078e022c */
[----:B------:R-:W-:-:S04]  /*1910*/  @!P3 IADD3 R37, PT, PT, R23, R56, RZ ;  /* 0x000000381725b210 */ /* 0x000fc80007ffe0ff */
[----:B------:R-:W-:Y:S01]  /*1920*/  @!P1 STS [R43+0x6c], R44 ;  /* 0x00006c2c2b009388 */ /* 0x000fe20000000800 */
[----:B------:R-:W-:Y:S06]  /*1930*/  BAR.SYNC.DEFER_BLOCKING 0x0 ;  /* 0x0000000000007b1d */ /* 0x000fec0000010000 */
[----:B------:R-:W-:Y:S04]  /*1940*/  @!P3 LDS R37, [R37+0x84] ;  /* 0x000084002525b984 */ /* 0x000fe80000000800 */
[----:B------:R-:W2:Y:S02]  /*1950*/  @!P3 LDS R38, [R36+0x9c] ;  /* 0x00009c002426b984 */ /* 0x000ea40000000800 */
[----:B--2---:R-:W-:-:S05]  /*1960*/  @!P3 IMAD.IADD R39, R37, 0x1, R38 ;  /* 0x000000012527b824 */ /* 0x004fca00078e0226 */
        /* <DEDUP_REMOVED lines=11> */
[----:B--2---:R-:W-:-:S02]  /*1a20*/  @!P5 IADD3 R37, PT, PT, R37, R38, RZ ;  /* 0x000000262525d210 */ /* 0x004fc40007ffe0ff */
[----:B------:R-:W-:Y:S04]  /*1a30*/  @!P5 STS [R14+0xbc], R38 ;  /* 0x0000bc260e00d388 */ /* 0x000fe80000000800 */
[----:B------:R-:W-:Y:S01]  /*1a40*/  @!P5 STS [R14+0xfc], R37 ;  /* 0x0000fc250e00d388 */ /* 0x000fe20000000800 */
[----:B------:R-:W-:Y:S06]  /*1a50*/  BAR.SYNC.DEFER_BLOCKING 0x0 ;  /* 0x0000000000007b1d */ /* 0x000fec0000010000 */
[----:B------:R-:W-:Y:S04]  /*1a60*/  @!P4 LDS R36, [R52+-0x4] ;  /* 0xfffffc003424c984 */ /* 0x000fe80000000800 */
[----:B------:R-:W2:Y:S02]  /*1a70*/  @!P4 LDS R39, [R10+0x84] ;  /* 0x000084000a27c984 */ /* 0x000ea40000000800 */
[----:B--2---:R-:W-:-:S02]  /*1a80*/  @!P4 IMAD.IADD R45, R36, 0x1, R39 ;  /* 0x00000001242dc824 */ /* 0x004fc400078e0227 */
[----:B------:R-:W-:Y:S01]  /*1a90*/  @!P4 STS [R52+-0x4], R39 ;  /* 0xfffffc273400c388 */ /* 0x000fe20000000800 */
[----:B------:R-:W-:-:S03]  /*1aa0*/  @!P3 IMAD.IADD R36, R51, 0x1, R52 ;  /* 0x000000013324b824 */ /* 0x000fc600078e0234 */
[----:B------:R-:W-:Y:S01]  /*1ab0*/  @!P4 STS [R10+0x84], R45 ;  /* 0x0000842d0a00c388 */ /* 0x000fe20000000800 */
[----:B------:R-:W-:Y:S06]  /*1ac0*/  BAR.SYNC.DEFER_BLOCKING 0x0 ;  /* 0x0000000000007b1d */ /* 0x000fec0000010000 */
[----:B------:R-:W-:Y:S04]  /*1ad0*/  @!P3 LDS R42, [R36+-0x4] ;  /* 0xfffffc00242ab984 */ /* 0x000fe80000000800 */
[----:B------:R-:W2:Y:S02]  /*1ae0*/  @!P3 LDS R47, [R22+0x5c] ;  /* 0x00005c00162fb984 */ /* 0x000ea40000000800 */
[----:B--2---:R-:W-:-:S02]  /*1af0*/  @!P3 IMAD.IADD R37, R42, 0x1, R47 ;  /* 0x000000012a25b824 */ /* 0x004fc400078e022f */
[----:B------:R-:W-:Y:S04]  /*1b00*/  @!P3 STS [R36+-0x4], R47 ;  /* 0xfffffc2f2400b388 */ /* 0x000fe80000000800 */
[----:B------:R-:W-:Y:S01]  /*1b10*/  @!P3 STS [R22+0x5c], R37 ;  /* 0x00005c251600b388 */ /* 0x000fe20000000800 */
[----:B------:R-:W-:Y:S06]  /*1b20*/  BAR.SYNC.DEFER_BLOCKING 0x0 ;  /* 0x0000000000007b1d */ /* 0x000fec0000010000 */
[----:B------:R-:W-:Y:S04]  /*1b30*/  @!P1 LDS R38, [R54+-0x4] ;  /* 0xfffffc0036269984 */ /* 0x000fe80000000800 */
[----:B------:R-:W2:Y:S02]  /*1b40*/  @!P1 LDS R39, [R43+0x6c] ;  /* 0x00006c002b279984 */ /* 0x000ea40000000800 */
[----:B--2---:R-:W-:-:S02]  /*1b50*/  @!P1 IADD3 R38, PT, PT, R38, R39, RZ ;  /* 0x0000002726269210 */ /* 0x004fc40007ffe0ff */
[----:B------:R-:W-:Y:S04]  /*1b60*/  @!P1 STS [R54+-0x4], R39 ;  /* 0xfffffc2736009388 */ /* 0x000fe80000000800 */
[----:B------:R-:W-:Y:S01]  /*1b70*/  @!P1 STS [R43+0x6c], R38 ;  /* 0x00006c262b009388 */ /* 0x000fe20000000800 */
[----:B------:R-:W-:Y:S06]  /*1b80*/  BAR.SYNC.DEFER_BLOCKING 0x0 ;  /* 0x0000000000007b1d */ /* 0x000fec0000010000 */
[----:B------:R-:W-:Y:S04]  /*1b90*/  @!P0 LDS R42, [R21+0x80] ;  /* 0x00008000152a8984 */ /* 0x000fe80000000800 */
[----:B------:R-:W2:Y:S02]  /*1ba0*/  @!P0 LDS R44, [R21+0x84] ;  /* 0x00008400152c8984 */ /* 0x000ea40000000800 */
[----:B--2---:R-:W-:-:S02]  /*1bb0*/  @!P0 IMAD.IADD R42, R42, 0x1, R44 ;  /* 0x000000012a2a8824 */ /* 0x004fc400078e022c */
[----:B------:R-:W-:Y:S04]  /*1bc0*/  @!P0 STS [R21+0x80], R44 ;  /* 0x0000802c15008388 */ /* 0x000fe80000000800 */
[----:B------:R-:W-:Y:S01]  /*1bd0*/  @!P0 STS [R21+0x84], R42 ;  /* 0x0000842a15008388 */ /* 0x000fe20000000800 */
[----:B------:R-:W-:Y:S06]  /*1be0*/  BAR.SYNC.DEFER_BLOCKING 0x0 ;  /* 0x0000000000007b1d */ /* 0x000fec0000010000 */
[----:B------:R-:W-:Y:S04]  /*1bf0*/  @!P0 LDS R36, [R21+0x100] ;  /* 0x0001000015248984 */ /* 0x000fe80000000800 */
[----:B------:R-:W2:Y:S02]  /*1c00*/  @!P0 LDS R37, [R21+0x104] ;  /* 0x0001040015258984 */ /* 0x000ea40000000800 */
[----:B--2---:R-:W-:-:S05]  /*1c10*/  @!P0 IMAD.IADD R36, R36, 0x1, R37 ;  /* 0x0000000124248824 */ /* 0x004fca00078e0225 */
[----:B------:R-:W-:Y:S01]  /*1c20*/  @!P0 STS [R21+0x104], R36 ;  /* 0x0001042415008388 */ /* 0x000fe20000000800 */
[----:B------:R-:W-:Y:S06]  /*1c30*/  BAR.SYNC.DEFER_BLOCKING 0x0 ;  /* 0x0000000000007b1d */ /* 0x000fec0000010000 */
[----:B------:R-:W-:Y:S04]  /*1c40*/  @!P1 LDS R37, [R54+0x7c] ;  /* 0x00007c0036259984 */ /* 0x000fe80000000800 */
[----:B------:R-:W2:Y:S02]  /*1c50*/  @!P1 LDS R38, [R43+0xec] ;  /* 0x0000ec002b269984 */ /* 0x000ea40000000800 */
[----:B--2---:R-:W-:Y:S01]  /*1c60*/  @!P1 IADD3 R38, PT, PT, R37, R38, RZ ;  /* 0x0000002625269210 */ /* 0x004fe20007ffe0ff */
[----:B------:R-:W-:-:S04]  /*1c70*/  @!P3 IMAD.IADD R37, R23, 0x1, R54 ;  /* 0x000000011725b824 */ /* 0x000fc800078e0236 */
        /* <DEDUP_REMOVED lines=9> */
[----:B--2---:R-:W-:-:S05]  /*1d10*/  @!P4 IADD3 R45, PT, PT, R36, R45, RZ ;  /* 0x0000002d242dc210 */ /* 0x004fca0007ffe0ff */
        /* <DEDUP_REMOVED lines=10> */
[----:B--2---:R-:W-:-:S05]  /*1dc0*/  @!P1 LOP3.LUT R39, R23, 0xfffffff8, RZ, 0x3c, !PT ;  /* 0xfffffff817279812 */ /* 0x004fca00078e3cff */
[----:B------:R-:W-:Y:S04]  /*1dd0*/  @!P4 LDS R36, [R46+-0x4] ;  /* 0xfffffc002e24c984 */ /* 0x000fe80000000800 */
[----:B------:R-:W2:Y:S02]  /*1de0*/  @!P4 LDS R45, [R10+0x104] ;  /* 0x000104000a2dc984 */ /* 0x000ea40000000800 */
[----:B--2---:R-:W-:Y:S02]  /*1df0*/  @!P4 IMAD.IADD R47, R36, 0x1, R45 ;  /* 0x00000001242fc824 */ /* 0x004fe400078e022d */
[----:B------:R-:W-:Y:S01]  /*1e00*/  @!P4 STS [R46+-0x4], R45 ;  /* 0xfffffc2d2e00c388 */ /* 0x000fe20000000800 */
[----:B------:R-:W-:-:S03]  /*1e10*/  IADD3 R36, PT, PT, R51, R46, RZ ;  /* 0x0000002e33247210 */ /* 0x000fc60007ffe0ff */
        /* <DEDUP_REMOVED lines=20> */
[----:B------:R-:W-:Y:S01]  /*1f60*/  BAR.SYNC.DEFER_BLOCKING 0x0 ;  /* 0x0000000000007b1d */ /* 0x000fe20000010000 */
[----:B------:R-:W-:-:S05]  /*1f70*/  ISETP.NE.AND P0, PT, R49, RZ, PT ;  /* 0x000000ff3100720c */ /* 0x000fca0003f05270 */
[----:B------:R-:W2:Y:S04]  /*1f80*/  LDS R23, [R14+0x7c] ;  /* 0x00007c000e177984 */ /* 0x000ea80000000800 */
[----:B------:R-:W3:Y:S04]  /*1f90*/  LDS R22, [R14+0xfc] ;  /* 0x0000fc000e167984 */ /* 0x000ee80000000800 */
[----:B------:R4:W0:Y:S01]  /*1fa0*/  LDS R58, [R14+0x17c] ;  /* 0x00017c000e3a7984 */ /* 0x0008220000000800 */
[----:B--2---:R-:W-:-:S05]  /*1fb0*/  IMAD.IADD R48, R48, 0x1, R23 ;  /* 0x0000000130307824 */ /* 0x004fca00078e0217 */
[----:B---3--:R-:W-:Y:S01]  /*1fc0*/  IADD3 R10, PT, PT, R48, R15, R22 ;  /* 0x0000000f300a7210 */ /* 0x008fe20007ffe016 */
[----:B----4-:R-:W-:Y:S06]  /*1fd0*/  @!P0 BRA `(.L_x_11) ;  /* 0x0000001400688947 */ /* 0x010fec0003800000 */
[----:B------:R-:W2:Y:S01]  /*1fe0*/  LDC R38, c[0x0][0x3c0] ;  /* 0x0000f000ff267b82 */ /* 0x000ea20000000800 */
[----:B------:R-:W3:Y:S01]  /*1ff0*/  LDCU UR5, c[0x0][0x2f8] ;  /* 0x00005f00ff0577ac */ /* 0x000ee20008000800 */
[----:B------:R-:W4:Y:S04]  /*2000*/  LDS R51, [R20] ;  /* 0x0000000014337984 */ /* 0x000f280000000800 */
[----:B------:R-:W0:Y:S04]  /*2010*/  LDS R65, [R20+0x80] ;  /* 0x0000800014417984 */ /* 0x000e280000000800 */
[----:B------:R1:W0:Y:S01]  /*2020*/  LDS R63, [R20+0x100] ;  /* 0x00010000143f7984 */ /* 0x0002220000000800 */
[----:B--2---:R-:W-:-:S05]  /*2030*/  LEA R52, R38, R11, 0x1 ;  /* 0x0000000b26347211 */ /* 0x004fca00078e08ff */
[----:B------:R-:W-:-:S06]  /*2040*/  IMAD.WIDE.U32 R12, R52, 0x8, R12 ;  /* 0x00000008340c7825 */ /* 0x000fcc00078e000c */
[----:B------:R-:W2:Y:S01]  /*2050*/  LDG.E.64 R12, desc[UR10][R12.64] ;  /* 0x0000000a0c0c7981 */ /* 0x000ea2000c1e1b00 */
[----:B------:R-:W-:Y:S01]  /*2060*/  ISETP.NE.AND P0, PT, R50, RZ, PT ;  /* 0x000000ff3200720c */ /* 0x000fe20003f05270 */
[----:B------:R-:W-:Y:S01]  /*2070*/  VIADD R36, R6, 0x58 ;  /* 0x0000005806247836 */ /* 0x000fe20000000000 */
[----:B------:R-:W-:Y:S03]  /*2080*/  BSSY.RECONVERGENT B1, `(.L_x_12) ;  /* 0x00000c6000017945 */ /* 0x000fe60003800200 */
[----:B---3--:R-:W-:-:S08]  /*2090*/  VIADD R37, R36, -UR5 ;  /* 0x8000000524257c36 */ /* 0x008fd00008000000 */
[----:B------:R-:W-:Y:S01]  /*20a0*/  @!P0 PLOP3.LUT P3, PT, PT, PT, PT, 0x8, 0x80 ;  /* 0x000000000080881c */ /* 0x000fe20003f6e170 */
[----:B------:R-:W-:Y:S01]  /*20b0*/  @!P0 IMAD.MOV.U32 R43, RZ, RZ, 0x3ff00000 ;  /* 0x3ff00000ff2b8424 */ /* 0x000fe200078e00ff */
[----:B------:R-:W-:Y:S01]  /*20c0*/  @!P0 MOV R42, 0x0 ;  /* 0x00000000002a8802 */ /* 0x000fe20000000f00 */
[----:B------:R-:W-:Y:S01]  /*20d0*/  @!P0 IMAD.MOV.U32 R14, RZ, RZ, R18 ;  /* 0x000000ffff0e8224 */ /* 0x000fe200078e0012 */
[----:B------:R-:W-:Y:S01]  /*20e0*/  @!P0 MOV R15, R19 ;  /* 0x00000013000f8202 */ /* 0x000fe20000000f00 */
[----:B--2---:R-:W-:Y:S01]  /*20f0*/  DMUL R22, R32, R12 ;  /* 0x0000000c20167228 */ /* 0x004fe20000000000 */
[----:B------:R-:W-:Y:S02]  /*2100*/  @!P0 IMAD.MOV.U32 R12, RZ, RZ, R16 ;  /* 0x000000ffff0c8224 */ /* 0x000fe400078e0010 */
[----:B------:R-:W-:-:S04]  /*2110*/  @!P0 IMAD.MOV.U32 R13, RZ, RZ, R17 ;  /* 0x000000ffff0d8224 */ /* 0x000fc800078e0011 */
[----:B------:R2:W-:Y:S03]  /*2120*/  STL.64 [R1+0x50], R22 ;  /* 0x0000501601007387 */ /* 0x0005e60000100a00 */
[----:B------:R-:W-:Y:S01]  /*2130*/  @!P0 MOV R44, R22 ;  /* 0x00000016002c8202 */ /* 0x000fe20000000f00 */
[----:B------:R2:W-:Y:S01]  /*2140*/  STL.64 [R37], R22 ;  /* 0x0000001625007387 */ /* 0x0005e20000100a00 */
[----:B------:R-:W-:Y:S01]  /*2150*/  @!P0 IMAD.MOV.U32 R45, RZ, RZ, R23 ;  /* 0x000000ffff2d8224 */ /* 0x000fe200078e0017 */
[----:B------:R-:W-:Y:S01]  /*2160*/  @!P0 MOV R21, R23 ;  /* 0x0000001700158202 */ /* 0x000fe20000000f00 */
[----:B-1----:R-:W-:Y:S01]  /*2170*/  @!P0 IMAD.MOV.U32 R20, RZ, RZ, R22 ;  /* 0x000000ffff148224 */ /* 0x002fe200078e0016 */
[----:B------:R2:W-:Y:S01]  /*2180*/  @!P0 STL.128 [R1+0x30], R16 ;  /* 0x0000301001008387 */ /* 0x0005e20000100c00 */
[----:B0---4-:R-:W-:Y:S05]  /*2190*/  @!P0 BRA `(.L_x_13) ;  /* 0x0000000800d08947 */ /* 0x011fea0003800000 */
[----:B------:R-:W-:Y:S01]  /*21a0*/  ISETP.GT.AND P0, PT, R50, 0x2, PT ;  /* 0x000000023200780c */ /* 0x000fe20003f04270 */
[----:B------:R-:W-:-:S12]  /*21b0*/  IMAD.MOV.U32 R0, RZ, RZ, R36 ;  /* 0x000000ffff007224 */ /* 0x000fd800078e0024 */
[----:B------:R-:W-:Y:S05]  /*21c0*/  @P0 BRA `(.L_x_14) ;  /* 0x0000000000dc0947 */ /* 0x000fea0003800000 */
[C---:B------:R-:W-:Y:S01]  /*21d0*/  VIADD R0, R50.reuse, 0xffffffff ;  /* 0xffffffff32007836 */ /* 0x040fe20000000000 */
[----:B------:R-:W-:-:S03]  /*21e0*/  LEA R47, R50, R1, 0x3 ;  /* 0x00000001322f7211 */ /* 0x000fc600078e18ff */
[----:B------:R-:W-:Y:S02]  /*21f0*/  IMAD R15, R0, R38, R11 ;  /* 0x00000026000f7224 */ /* 0x000fe400078e020b */
[----:B------:R-:W3:Y:S02]  /*2200*/  LDL.64 R12, [R47+-0x8] ;  /* 0xfffff8002f0c7983 */ /* 0x000ee40000100a00 */
[----:B------:R-:W-:-:S06]  /*2210*/  IMAD.WIDE R14, R15, 0x8, R30 ;  /* 0x000000080f0e7825 */ /* 0x000fcc00078e021e */
[----:B------:R-:W3:Y:S01]  /*2220*/  LDG.E.64 R14, desc[UR10][R14.64] ;  /* 0x0000000a0e0e7981 */ /* 0x000ee2000c1e1b00 */
[----:B------:R-:W-:-:S06]  /*2230*/  IMAD R4, R50, 0x4, R7 ;  /* 0x0000000432047824 */ /* 0x000fcc00078e0207 */
[----:B------:R-:W4:Y:S01]  /*2240*/  LDL R4, [R4+-0x4] ;  /* 0xfffffc0004047983 */ /* 0x000f220000100800 */
[----:B------:R-:W-:Y:S01]  /*2250*/  IMAD.MOV.U32 R20, RZ, RZ, 0x1 ;  /* 0x00000001ff147424 */ /* 0x000fe200078e00ff */
[----:B------:R-:W-:Y:S01]  /*2260*/  BSSY.RECONVERGENT B2, `(.L_x_15) ;  /* 0x000001c000027945 */ /* 0x000fe20003800200 */
[----:B---3--:R-:W-:-:S06]  /*2270*/  DADD R44, -R14, R12 ;  /* 0x000000000e2c7229 */ /* 0x008fcc000000010c */
[----:B------:R-:W2:Y:S08]  /*2280*/  MUFU.RCP64H R21, R45 ;  /* 0x0000002d00157308 */ /* 0x000eb00000001800 */
[----:B----4-:R-:W0:Y:S01]  /*2290*/  I2F.F64 R12, R4 ;  /* 0x00000004000c7312 */ /* 0x010e220000201c00 */
[----:B--2---:R-:W-:-:S08]  /*22a0*/  DFMA R36, -R44, R20, 1 ;  /* 0x3ff000002c24742b */ /* 0x004fd00000000114 */
[----:B------:R-:W-:-:S08]  /*22b0*/  DFMA R36, R36, R36, R36 ;  /* 0x000000242424722b */ /* 0x000fd00000000024 */
[----:B------:R-:W-:Y:S02]  /*22c0*/  DFMA R36, R20, R36, R20 ;  /* 0x000000241424722b */ /* 0x000fe40000000014 */
[----:B0-----:R-:W-:-:S06]  /*22d0*/  DMUL R12, R12, 0.5 ;  /* 0x3fe000000c0c7828 */ /* 0x001fcc0000000000 */
[----:B------:R-:W-:Y:S02]  /*22e0*/  DFMA R20, -R44, R36, 1 ;  /* 0x3ff000002c14742b */ /* 0x000fe40000000124 */
[----:B------:R-:W-:-:S06]  /*22f0*/  DADD R38, R12, -R14 ;  /* 0x000000000c267229 */ /* 0x000fcc000000080e */
[----:B------:R-:W-:-:S08]  /*2300*/  DFMA R20, R36, R20, R36 ;  /* 0x000000142414722b */ /* 0x000fd00000000024 */
[----:B------:R-:W-:-:S08]  /*2310*/  DMUL R42, R38, R20 ;  /* 0x00000014262a7228 */ /* 0x000fd00000000000 */
[----:B------:R-:W-:-:S08]  /*2320*/  DFMA R14, -R44, R42, R38 ;  /* 0x0000002a2c0e722b */ /* 0x000fd00000000126 */
[----:B------:R-:W-:Y:S01]  /*2330*/  DFMA R42, R20, R14, R42 ;  /* 0x0000000e142a722b */ /* 0x000fe2000000002a */
[----:B------:R0:W-:Y:S01]  /*2340*/  STL.64 [R47+0x28], R12 ;  /* 0x0000280c2f007387 */ /* 0x0001e20000100a00 */
[----:B------:R-:W-:-:S08]  /*2350*/  FSETP.GEU.AND P1, PT, |R39|, 6.5827683646048100446e-37, PT ;  /* 0x036000002700780b */ /* 0x000fd00003f2e200 */
[----:B------:R-:W-:-:S05]  /*2360*/  FFMA R4, RZ, R45, R43 ;  /* 0x0000002dff047223 */ /* 0x000fca000000002b */
[----:B------:R-:W-:Y:S02]  /*2370*/  FSETP.GT.AND P0, PT, |R4|, 1.469367938527859385e-39, PT ;  /* 0x001000000400780b */ /* 0x000fe40003f04200 */
[----:B------:R-:W-:-:S11]  /*2380*/  IADD3 R4, PT, PT, -R50, 0x2, RZ ;  /* 0x0000000232047810 */ /* 0x000fd60007ffe1ff */
[----:B0-----:R-:W-:Y:S05]  /*2390*/  @P0 BRA P1, `(.L_x_16) ;  /* 0x0000000000200947 */ /* 0x001fea0000800000 */
[----:B------:R-:W-:Y:S01]  /*23a0*/  MOV R56, R38 ;  /* 0x0000002600387202 */ /* 0x000fe20000000f00 */
[----:B------:R-:W-:Y:S01]  /*23b0*/  IMAD.MOV.U32 R57, RZ, RZ, R39 ;  /* 0x000000ffff397224 */ /* 0x000fe200078e0027 */
[----:B------:R-:W-:Y:S01]  /*23c0*/  MOV R21, R45 ;  /* 0x0000002d00157202 */ /* 0x000fe20000000f00 */
[----:B------:R-:W-:Y:S01]  /*23d0*/  IMAD.MOV.U32 R20, RZ, RZ, R44 ;  /* 0x000000ffff147224 */ /* 0x000fe200078e002c */
[----:B------:R-:W-:-:S07]  /*23e0*/  MOV R60, 0x2400 ;  /* 0x00002400003c7802 */ /* 0x000fce0000000f00 */
[----:B-----5:R-:W-:Y:S05]  /*23f0*/  CALL.REL.NOINC `($__internal_0_$__cuda_sm20_div_rn_f64_full) ;  /* 0x0000005000887944 */ /* 0x020fea0003c00000 */
[----:B------:R-:W-:Y:S02]  /*2400*/  IMAD.MOV.U32 R42, RZ, RZ, R20 ;  /* 0x000000ffff2a7224 */ /* 0x000fe400078e0014 */
[----:B------:R-:W-:-:S07]  /*2410*/  IMAD.MOV.U32 R43, RZ, RZ, R21 ;  /* 0x000000ffff2b7224 */ /* 0x000fce00078e0015 */
.L_x_16:
[----:B------:R-:W-:Y:S05]  /*2420*/  BSYNC.RECONVERGENT B2 ;  /* 0x0000000000027941 */ /* 0x000fea0003800200 */
.L_x_15:
[----:B------:R-:W0:Y:S01]  /*2430*/  LDCU UR5, c[0x0][0x3c0] ;  /* 0x00007800ff0577ac */ /* 0x000e220008000800 */
[----:B------:R-:W-:-:S05]  /*2440*/  LEA R47, R4, R1, 0x3 ;  /* 0x00000001042f7211 */ /* 0x000fca00078e18ff */
[----:B------:R-:W2:Y:S01]  /*2450*/  LDL.64 R12, [R47] ;  /* 0x000000002f0c7983 */ /* 0x000ea20000100a00 */
[----:B0-----:R-:W-:-:S04]  /*2460*/  IMAD R37, R4, UR5, R11 ;  /* 0x0000000504257c24 */ /* 0x001fc8000f8e020b */
[----:B------:R-:W-:-:S06]  /*2470*/  IMAD.WIDE R36, R37, 0x8, R30 ;  /* 0x0000000825247825 */ /* 0x000fcc00078e021e */
[----:B------:R-:W2:Y:S02]  /*2480*/  LDG.E.64 R36, desc[UR10][R36.64] ;  /* 0x0000000a24247981 */ /* 0x000ea4000c1e1b00 */
[----:B--2---:R-:W-:-:S08]  /*2490*/  DADD R12, -R36, R12 ;  /* 0x00000000240c7229 */ /* 0x004fd0000000010c */
[----:B------:R-:W-:-:S07]  /*24a0*/  DFMA R38, R12, R42, R36 ;  /* 0x0000002a0c26722b */ /* 0x000fce0000000024 */
[----:B------:R0:W-:Y:S04]  /*24b0*/  STL.64 [R47+0x30], R38 ;  /* 0x000030262f007387 */ /* 0x0001e80000100a00 */
[----:B------:R0:W5:Y:S04]  /*24c0*/  LDL.128 R12, [R1+0x30] ;  /* 0x00003000010c7983 */ /* 0x0001680000100c00 */
[----:B------:R0:W-:Y:S01]  /*24d0*/  STL.128 [R1+0x40], R16 ;  /* 0x0000401001007387 */ /* 0x0001e20000100c00 */
[----:B------:R-:W-:Y:S01]  /*24e0*/  PLOP3.LUT P3, PT, PT, PT, PT, 0x8, 0x80 ;  /* 0x000000000080781c */ /* 0x000fe20003f6e170 */
[----:B------:R-:W-:Y:S01]  /*24f0*/  IMAD.MOV.U32 R44, RZ, RZ, R22 ;  /* 0x000000ffff2c7224 */ /* 0x000fe200078e0016 */
[----:B------:R-:W-:Y:S01]  /*2500*/  MOV R20, R22 ;  /* 0x0000001600147202 */ /* 0x000fe20000000f00 */
[----:B------:R-:W-:-:S02]  /*2510*/  IMAD.MOV.U32 R45, RZ, RZ, R23 ;  /* 0x000000ffff2d7224 */ /* 0x000fc400078e0017 */
[----:B------:R-:W-:Y:S01]  /*2520*/  IMAD.MOV.U32 R21, RZ, RZ, R23 ;  /* 0x000000ffff157224 */ /* 0x000fe200078e0017 */
[----:B------:R-:W-:Y:S07]  /*2530*/  BRA `(.L_x_13) ;  /* 0x0000000400e87947 */ /* 0x000fee0003800000 */
.L_x_14:
[----:B------:R-:W-:-:S06]  /*2540*/  IMAD.WIDE.U32 R44, R11, 0x8, R30 ;  /* 0x000000080b2c7825 */ /* 0x000fcc00078e001e */
[----:B------:R-:W3:Y:S01]  /*2550*/  LDG.E.64 R44, desc[UR10][R44.64] ;  /* 0x0000000a2c2c7981 */ /* 0x000ee2000c1e1b00 */
[----:B------:R-:W-:Y:S01]  /*2560*/  IMAD.MOV.U32 R14, RZ, RZ, 0x1 ;  /* 0x00000001ff0e7424 */ /* 0x000fe200078e00ff */
[----:B------:R-:W0:Y:S01]  /*2570*/  I2F.F64 R12, R34 ;  /* 0x00000022000c7312 */ /* 0x000e220000201c00 */
[----:B------:R-:W-:Y:S01]  /*2580*/  BSSY.RECONVERGENT B2, `(.L_x_17) ;  /* 0x0000019000027945 */ /* 0x000fe20003800200 */
[----:B0-----:R-:W-:Y:S02]  /*2590*/  DMUL R12, R12, 0.5 ;  /* 0x3fe000000c0c7828 */ /* 0x001fe40000000000 */
[----:B---3--:R-:W-:-:S06]  /*25a0*/  DADD R38, -R44, R16 ;  /* 0x000000002c267229 */ /* 0x008fcc0000000110 */
[----:B--2---:R-:W-:Y:S01]  /*25b0*/  DADD R36, R12, -R44 ;  /* 0x000000000c247229 */ /* 0x004fe2000000082c */
[----:B------:R-:W0:Y:S09]  /*25c0*/  MUFU.RCP64H R15, R39 ;  /* 0x00000027000f7308 */ /* 0x000e320000001800 */
[----:B------:R-:W-:Y:S01]  /*25d0*/  FSETP.GEU.AND P1, PT, |R37|, 6.5827683646048100446e-37, PT ;  /* 0x036000002500780b */ /* 0x000fe20003f2e200 */
[----:B0-----:R-:W-:-:S08]  /*25e0*/  DFMA R20, -R38, R14, 1 ;  /* 0x3ff000002614742b */ /* 0x001fd0000000010e */
[----:B------:R-:W-:-:S08]  /*25f0*/  DFMA R20, R20, R20, R20 ;  /* 0x000000141414722b */ /* 0x000fd00000000014 */
[----:B------:R-:W-:-:S08]  /*2600*/  DFMA R20, R14, R20, R14 ;  /* 0x000000140e14722b */ /* 0x000fd0000000000e */
[----:B------:R-:W-:-:S08]  /*2610*/  DFMA R14, -R38, R20, 1 ;  /* 0x3ff00000260e742b */ /* 0x000fd00000000114 */
[----:B------:R-:W-:-:S08]  /*2620*/  DFMA R14, R20, R14, R20 ;  /* 0x0000000e140e722b */ /* 0x000fd00000000014 */
[----:B------:R-:W-:-:S08]  /*2630*/  DMUL R42, R36, R14 ;  /* 0x0000000e242a7228 */ /* 0x000fd00000000000 */
[----:B------:R-:W-:-:S08]  /*2640*/  DFMA R20, -R38, R42, R36 ;  /* 0x0000002a2614722b */ /* 0x000fd00000000124 */
[----:B------:R-:W-:-:S10]  /*2650*/  DFMA R42, R14, R20, R42 ;  /* 0x000000140e2a722b */ /* 0x000fd4000000002a */
[----:B------:R-:W-:-:S05]  /*2660*/  FFMA R4, RZ, R39, R43 ;  /* 0x00000027ff047223 */ /* 0x000fca000000002b */
[----:B------:R-:W-:-:S13]  /*2670*/  FSETP.GT.AND P0, PT, |R4|, 1.469367938527859385e-39, PT ;  /* 0x001000000400780b */ /* 0x000fda0003f04200 */
[----:B------:R-:W-:Y:S05]  /*2680*/  @P0 BRA P1, `(.L_x_18) ;  /* 0x0000000000200947 */ /* 0x000fea0000800000 */
        /* <DEDUP_REMOVED lines=8> */
.L_x_18:
[----:B------:R-:W-:Y:S05]  /*2710*/  BSYNC.RECONVERGENT B2 ;  /* 0x0000000000027941 */ /* 0x000fea0003800200 */
.L_x_17:
[----:B------:R-:W0:Y:S02]  /*2720*/  LDCU UR5, c[0x0][0x3c0] ;  /* 0x00007800ff0577ac */ /* 0x000e240008000800 */
[----:B0-----:R-:W-:-:S05]  /*2730*/  IADD3 R21, PT, PT, R52, -UR5, RZ ;  /* 0x8000000534157c10 */ /* 0x001fca000fffe0ff */
[----:B------:R-:W-:-:S05]  /*2740*/  IMAD.WIDE.U32 R20, R21, 0x8, R30 ;  /* 0x0000000815147825 */ /* 0x000fca00078e001e */
[----:B------:R-:W2:Y:S01]  /*2750*/  LDG.E.64 R56, desc[UR10][R20.64] ;  /* 0x0000000a14387981 */ /* 0x000ea2000c1e1b00 */
[----:B------:R-:W-:Y:S01]  /*2760*/  BSSY.RECONVERGENT B2, `(.L_x_19) ;  /* 0x0000049000027945 */ /* 0x000fe20003800200 */
[----:B--2---:R-:W-:-:S08]  /*2770*/  DADD R14, -R56, R18 ;  /* 0x00000000380e7229 */ /* 0x004fd00000000112 */
[----:B------:R-:W-:-:S07]  /*2780*/  DFMA R14, R14, R42, R56 ;  /* 0x0000002a0e0e722b */ /* 0x000fce0000000038 */
[----:B------:R0:W-:Y:S01]  /*2790*/  STL.128 [R1+0x30], R12 ;  /* 0x0000300c01007387 */ /* 0x0001e20000100c00 */
[----:B------:R-:W-:-:S06]  /*27a0*/  DSETP.GEU.AND P0, PT, R14, 0.5, PT ;  /* 0x3fe000000e00742a */ /* 0x000fcc0003f0e000 */
[----:B------:R-:W-:-:S06]  /*27b0*/  DSETP.GE.AND P0, PT, R14, -0.5, !P0 ;  /* 0xbfe000000e00742a */ /* 0x000fcc0004706000 */
[----:B------:R-:W-:-:S08]  /*27c0*/  PLOP3.LUT P3, PT, P0, PT, PT, 0x8, 0x80 ;  /* 0x000000000080781c */ /* 0x000fd0000076e170 */
[----:B0-----:R-:W-:Y:S05]  /*27d0*/  @!P0 BRA `(.L_x_20) ;  /* 0x0000000000748947 */ /* 0x001fea0003800000 */
[----:B------:R-:W-:Y:S01]  /*27e0*/  DADD R54, -R14, R18 ;  /* 0x000000000e367229 */ /* 0x000fe20000000112 */
[----:B------:R-:W-:Y:S01]  /*27f0*/  IMAD.MOV.U32 R20, RZ, RZ, 0x1 ;  /* 0x00000001ff147424 */ /* 0x000fe200078e00ff */
[----:B------:R-:W0:Y:S01]  /*2800*/  I2F.F64 R38, R35 ;  /* 0x0000002300267312 */ /* 0x000e220000201c00 */
[----:B------:R-:W-:Y:S07]  /*2810*/  BSSY.RECONVERGENT B3, `(.L_x_21) ;  /* 0x0000016000037945 */ /* 0x000fee0003800200 */
[----:B------:R-:W1:Y:S01]  /*2820*/  MUFU.RCP64H R21, R55 ;  /* 0x0000003700157308 */ /* 0x000e620000001800 */
[----:B0-----:R-:W-:-:S08]  /*2830*/  DMUL R38, R38, 0.5 ;  /* 0x3fe0000026267828 */ /* 0x001fd00000000000 */
[----:B------:R-:W-:Y:S02]  /*2840*/  DADD R46, -R14, R38 ;  /* 0x000000000e2e7229 */ /* 0x000fe40000000126 */
[----:B-1----:R-:W-:-:S08]  /*2850*/  DFMA R36, -R54, R20, 1 ;  /* 0x3ff000003624742b */ /* 0x002fd00000000114 */
[----:B------:R-:W-:Y:S01]  /*2860*/  DFMA R36, R36, R36, R36 ;  /* 0x000000242424722b */ /* 0x000fe20000000024 */
[----:B------:R-:W-:-:S07]  /*2870*/  FSETP.GEU.AND P4, PT, |R47|, 6.5827683646048100446e-37, PT ;  /* 0x036000002f00780b */ /* 0x000fce0003f8e200 */
        /* <DEDUP_REMOVED lines=9> */
[----:B------:R-:W-:Y:S01]  /*2910*/  IMAD.MOV.U32 R56, RZ, RZ, R46 ;  /* 0x000000ffff387224 */ /* 0x000fe200078e002e */
[----:B------:R-:W-:Y:S01]  /*2920*/  MOV R57, R47 ;  /* 0x0000002f00397202 */ /* 0x000fe20000000f00 */
[----:B------:R-:W-:Y:S01]  /*2930*/  IMAD.MOV.U32 R20, RZ, RZ, R54 ;  /* 0x000000ffff147224 */ /* 0x000fe200078e0036 */
[----:B------:R-:W-:Y:S01]  /*2940*/  MOV R60, 0x2970 ;  /* 0x00002970003c7802 */ /* 0x000fe20000000f00 */
[----:B------:R-:W-:-:S07]  /*2950*/  IMAD.MOV.U32 R21, RZ, RZ, R55 ;  /* 0x000000ffff157224 */ /* 0x000fce00078e0037 */
[----:B-----5:R-:W-:Y:S05]  /*2960*/  CALL.REL.NOINC `($__internal_0_$__cuda_sm20_div_rn_f64_full) ;  /* 0x0000004c002c7944 */ /* 0x020fea0003c00000 */
.L_x_22:
[----:B------:R-:W-:Y:S05]  /*2970*/  BSYNC.RECONVERGENT B3 ;  /* 0x0000000000037941 */ /* 0x000fea0003800200 */
.L_x_21:
[----:B------:R-:W-:-:S08]  /*2980*/  DADD R36, -R12, R16 ;  /* 0x000000000c247229 */ /* 0x000fd00000000110 */
[----:B------:R-:W-:Y:S01]  /*2990*/  DFMA R36, R36, R20, -R12 ;  /* 0x000000142424722b */ /* 0x000fe2000000080c */
[----:B------:R-:W-:Y:S10]  /*29a0*/  BRA `(.L_x_23) ;  /* 0x0000000000907947 */ /* 0x000ff40003800000 */
.L_x_20:
[----:B------:R-:W-:Y:S01]  /*29b0*/  DADD R66, R14, -R56 ;  /* 0x000000000e427229 */ /* 0x000fe20000000838 */
[----:B------:R-:W-:Y:S01]  /*29c0*/  MOV R20, 0x1 ;  /* 0x0000000100147802 */ /* 0x000fe20000000f00 */
[----:B------:R-:W0:Y:S01]  /*29d0*/  I2F.F64 R38, R35 ;  /* 0x0000002300267312 */ /* 0x000e220000201c00 */
[----:B------:R-:W-:Y:S07]  /*29e0*/  BSSY.RECONVERGENT B3, `(.L_x_24) ;  /* 0x0000016000037945 */ /* 0x000fee0003800200 */
[----:B------:R-:W1:Y:S02]  /*29f0*/  MUFU.RCP64H R21, R67 ;  /* 0x0000004300157308 */ /* 0x000e640000001800 */
[----:B-1----:R-:W-:-:S08]  /*2a00*/  DFMA R46, -R66, R20, 1 ;  /* 0x3ff00000422e742b */ /* 0x002fd00000000114 */
[----:B------:R-:W-:-:S08]  /*2a10*/  DFMA R46, R46, R46, R46 ;  /* 0x0000002e2e2e722b */ /* 0x000fd0000000002e */
[----:B------:R-:W-:Y:S02]  /*2a20*/  DFMA R20, R20, R46, R20 ;  /* 0x0000002e1414722b */ /* 0x000fe40000000014 */
[----:B0-----:R-:W-:-:S06]  /*2a30*/  DMUL R46, R38, 0.5 ;  /* 0x3fe00000262e7828 */ /* 0x001fcc0000000000 */
[----:B------:R-:W-:Y:S02]  /*2a40*/  DFMA R54, -R66, R20, 1 ;  /* 0x3ff000004236742b */ /* 0x000fe40000000114 */
[----:B------:R-:W-:-:S06]  /*2a50*/  DADD R60, -R56, R46 ;  /* 0x00000000383c7229 */ /* 0x000fcc000000012e */
[----:B------:R-:W-:-:S04]  /*2a60*/  DFMA R20, R20, R54, R20 ;  /* 0x000000361414722b */ /* 0x000fc80000000014 */
[----:B------:R-:W-:-:S04]  /*2a70*/  FSETP.GEU.AND P4, PT, |R61|, 6.5827683646048100446e-37, PT ;  /* 0x036000003d00780b */ /* 0x000fc80003f8e200 */
        /* <DEDUP_REMOVED lines=12> */
.L_x_25:
[----:B------:R-:W-:Y:S05]  /*2b40*/  BSYNC.RECONVERGENT B3 ;  /* 0x0000000000037941 */ /* 0x000fea0003800200 */
.L_x_24:
[----:B------:R-:W-:Y:S01]  /*2b50*/  DFMA R44, R36, R20, R44 ;  /* 0x00000014242c722b */ /* 0x000fe2000000002c */
[----:B------:R-:W-:Y:S01]  /*2b60*/  VIADD R0, R6, 0x50 ;  /* 0x0000005006007836 */ /* 0x000fe20000000000 */
[----:B------:R-:W-:Y:S01]  /*2b70*/  DADD R38, R14, -R38 ;  /* 0x000000000e267229 */ /* 0x000fe20000000826 */
[----:B------:R-:W-:Y:S01]  /*2b80*/  IMAD.MOV.U32 R36, RZ, RZ, R12 ;  /* 0x000000ffff247224 */ /* 0x000fe200078e000c */
[----:B------:R-:W-:Y:S01]  /*2b90*/  MOV R37, R13 ;  /* 0x0000000d00257202 */ /* 0x000fe20000000f00 */
[----:B------:R-:W-:Y:S01]  /*2ba0*/  IMAD.MOV.U32 R14, RZ, RZ, R46 ;  /* 0x000000ffff0e7224 */ /* 0x000fe200078e002e */
[----:B------:R-:W-:Y:S01]  /*2bb0*/  MOV R15, R47 ;  /* 0x0000002f000f7202 */ /* 0x000fe20000000f00 */
[----:B------:R0:W-:Y:S03]  /*2bc0*/  STL.128 [R1+0x30], R44 ;  /* 0x0000302c01007387 */ /* 0x0001e60000100c00 */
[----:B------:R-:W-:-:S02]  /*2bd0*/  IMAD.MOV.U32 R12, RZ, RZ, R44 ;  /* 0x000000ffff0c7224 */ /* 0x000fc400078e002c */
[----:B------:R-:W-:-:S07]  /*2be0*/  IMAD.MOV.U32 R13, RZ, RZ, R45 ;  /* 0x000000ffff0d7224 */ /* 0x000fce00078e002d */
.L_x_23:
[----:B------:R-:W-:Y:S05]  /*2bf0*/  BSYNC.RECONVERGENT B2 ;  /* 0x0000000000027941 */ /* 0x000fea0003800200 */
.L_x_19:
[----:B0-----:R-:W-:Y:S01]  /*2c00*/  DADD R44, -R20, 1 ;  /* 0x3ff00000142c7429 */ /* 0x001fe20000000100 */
[----:B------:R-:W0:Y:S01]  /*2c10*/  LDCU UR5, c[0x0][0x2f8] ;  /* 0x00005f00ff0577ac */ /* 0x000e220008000800 */
[----:B------:R1:W-:Y:S08]  /*2c20*/  STL.128 [R1+0x40], R36 ;  /* 0x0000402401007387 */ /* 0x0003f00000100c00 */
[----:B------:R-:W-:-:S02]  /*2c30*/  FSEL R46, R44, R20, P0 ;  /* 0x000000142c2e7208 */ /* 0x000fc40000000000 */
[----:B------:R-:W-:Y:S02]  /*2c40*/  FSEL R47, R45, R21, P0 ;  /* 0x000000152d2f7208 */ /* 0x000fe40000000000 */
[----:B------:R-:W-:Y:S02]  /*2c50*/  FSEL R44, R20, R44, P0 ;  /* 0x0000002c142c7208 */ /* 0x000fe40000000000 */
[----:B------:R-:W-:Y:S02]  /*2c60*/  FSEL R45, R21, R45, P0 ;  /* 0x0000002d152d7208 */ /* 0x000fe40000000000 */
[----:B------:R-:W-:Y:S01]  /*2c70*/  DMUL R46, R22, R46 ;  /* 0x0000002e162e7228 */ /* 0x000fe20000000000 */
[----:B0-----:R-:W-:-:S03]  /*2c80*/  IADD3 R53, PT, PT, R0, -UR5, RZ ;  /* 0x8000000500357c10 */ /* 0x001fc6000fffe0ff */
[----:B------:R-:W-:-:S03]  /*2c90*/  DMUL R44, R22, R44 ;  /* 0x0000002c162c7228 */ /* 0x000fc60000000000 */
[----:B------:R1:W-:Y:S04]  /*2ca0*/  STL.64 [R53], R46 ;  /* 0x0000002e35007387 */ /* 0x0003e80000100a00 */
[----:B------:R1:W5:Y:S01]  /*2cb0*/  LDL.128 R20, [R1+0x50] ;  /* 0x0000500001147983 */ /* 0x0003620000100c00 */
[----:B------:R-:W-:Y:S02]  /*2cc0*/  SEL R4, RZ, 0x1, !P0 ;  /* 0x00000001ff047807 */ /* 0x000fe40004000000 */
[----:B------:R-:W-:-:S07]  /*2cd0*/  SEL R0, RZ, 0x1, !P3 ;  /* 0x00000001ff007807 */ /* 0x000fce0005800000 */
.L_x_13:
[----:B------:R-:W-:Y:S05]  /*2ce0*/  BSYNC.RECONVERGENT B1 ;  /* 0x0000000000017941 */ /* 0x000fea0003800200 */
.L_x_12:
[----:B------:R-:W3:Y:S01]  /*2cf0*/  LDCU UR8, c[0x0][0x3c0] ;  /* 0x00007800ff0877ac */ /* 0x000ee20008000800 */
[----:B------:R-:W-:-:S05]  /*2d00*/  IMAD.WIDE.U32 R56, R11, 0x8, R30 ;  /* 0x000000080b387825 */ /* 0x000fca00078e001e */
[----:B01----:R0:W4:Y:S01]  /*2d10*/  LDG.E.64 R38, desc[UR10][R56.64] ;  /* 0x0000000a38267981 */ /* 0x003122000c1e1b00 */
[----:B---3--:R-:W-:Y:S02]  /*2d20*/  UIMAD.WIDE UR6, UR8, 0x18, URZ ;  /* 0x00000018080678a5 */ /* 0x008fe4000f8e02ff */
[----:B------:R-:W-:Y:S02]  /*2d30*/  VIADD R55, R52, -UR8 ;  /* 0x8000000834377c36 */ /* 0x000fe40008000000 */
[----:B------:R-:W-:Y:S02]  /*2d40*/  UIMAD.WIDE UR6, UR8, 0x10, UR6 ;  /* 0x00000010080678a5 */ /* 0x000fe4000f8e0206 */
[----:B------:R-:W-:Y:S02]  /*2d50*/  IMAD.WIDE.U32 R46, R55, 0x8, R30 ;  /* 0x00000008372e7825 */ /* 0x000fe400078e001e */
[----:B------:R-:W-:-:S04]  /*2d60*/  UIMAD.WIDE UR8, UR8, 0x8, UR6 ;  /* 0x00000008080878a5 */ /* 0x000fc8000f8e0206 */
[----:B------:R-:W3:Y:S02]  /*2d70*/  LDG.E.64 R46, desc[UR10][R46.64] ;  /* 0x0000000a2e2e7981 */ /* 0x000ee4000c1e1b00 */
[----:B------:R-:W-:-:S04]  /*2d80*/  IADD3 R36, P0, PT, R30, UR8, RZ ;  /* 0x000000081e247c10 */ /* 0x000fc8000ff1e0ff */
[----:B--2---:R-:W-:Y:S02]  /*2d90*/  IADD3.X R37, PT, PT, R31, UR9, RZ, P0, !PT ;  /* 0x000000091f257c10 */ /* 0x004fe400087fe4ff */
[----:B------:R-:W-:Y:S01]  /*2da0*/  IADD3 R60, P0, PT, R56, UR6, RZ ;  /* 0x00000006383c7c10 */ /* 0x000fe2000ff1e0ff */
[----:B------:R-:W-:-:S03]  /*2db0*/  IMAD.WIDE.U32 R52, R11, 0x4, R36 ;  /* 0x000000040b347825 */ /* 0x000fc600078e0024 */
[----:B------:R-:W-:Y:S01]  /*2dc0*/  IADD3.X R61, PT, PT, R57, UR7, RZ, P0, !PT ;  /* 0x00000007393d7c10 */ /* 0x000fe200087fe4ff */
[----:B------:R-:W-:Y:S02]  /*2dd0*/  IMAD.WIDE.U32 R54, R55, 0x4, R36 ;  /* 0x0000000437367825 */ /* 0x000fe400078e0024 */
[----:B------:R1:W2:Y:S04]  /*2de0*/  LDG.E R52, desc[UR10][R52.64] ;  /* 0x0000000a34347981 */ /* 0x0002a8000c1e1900 */
[----:B------:R1:W2:Y:S04]  /*2df0*/  LDG.E R54, desc[UR10][R54.64] ;  /* 0x0000000a36367981 */ /* 0x0002a8000c1e1900 */
[----:B------:R-:W2:Y:S01]  /*2e00*/  LDG.E.64 R60, desc[UR10][R60.64] ;  /* 0x0000000a3c3c7981 */ /* 0x000ea2000c1e1b00 */
[----:B------:R-:W1:Y:S01]  /*2e10*/  S2UR UR6, SR_CgaCtaId ;  /* 0x00000000000679c3 */ /* 0x000e620000008800 */
[----:B------:R-:W-:-:S02]  /*2e20*/  UMOV UR5, 0x400 ;  /* 0x0000040000057882 */ /* 0x000fc40000000000 */
[----:B------:R-:W-:-:S04]  /*2e30*/  IMAD.U32 R67, RZ, RZ, UR5 ;  /* 0x00000005ff437e24 */ /* 0x000fc8000f8e00ff */
[C---:B0-----:R-:W-:Y:S01]  /*2e40*/  VIADD R57, R67.reuse, 0x480 ;  /* 0x0000048043397836 */ /* 0x041fe20000000000 */
[C---:B------:R-:W-:Y:S01]  /*2e50*/  IADD3 R71, PT, PT, R67.reuse, 0xd80, RZ ;  /* 0x00000d8043477810 */ /* 0x040fe20007ffe0ff */
[C---:B------:R-:W-:Y:S02]  /*2e60*/  VIADD R69, R67.reuse, 0x780 ;  /* 0x0000078043457836 */ /* 0x040fe40000000000 */
[C---:B-1----:R-:W-:Y:S02]  /*2e70*/  VIADD R53, R67.reuse, 0x1080 ;  /* 0x0000108043357836 */ /* 0x042fe40000000000 */
[C---:B------:R-:W-:Y:S01]  /*2e80*/  VIADD R73, R67.reuse, 0x1380 ;  /* 0x0000138043497836 */ /* 0x040fe20000000000 */
[----:B------:R-:W-:Y:S01]  /*2e90*/  DADD R36, -R42, 1 ;  /* 0x3ff000002a247429 */ /* 0x000fe20000000100 */
[----:B------:R-:W-:Y:S01]  /*2ea0*/  VIADD R77, R67, 0x180 ;  /* 0x00000180434d7836 */ /* 0x000fe20000000000 */
[----:B------:R-:W-:-:S04]  /*2eb0*/  MOV R62, UR6 ;  /* 0x00000006003e7c02 */ /* 0x000fc80008000f00 */
[C---:B------:R-:W-:Y:S02]  /*2ec0*/  LEA R64, R62.reuse, R57, 0x18 ;  /* 0x000000393e407211 */ /* 0x040fe400078ec0ff */
[C---:B------:R-:W-:Y:S02]  /*2ed0*/  LEA R66, R62.reuse, R69, 0x18 ;  /* 0x000000453e427211 */ /* 0x040fe400078ec0ff */
[C---:B------:R-:W-:Y:S02]  /*2ee0*/  LEA R68, R62.reuse, R71, 0x18 ;  /* 0x000000473e447211 */ /* 0x040fe400078ec0ff */
[C---:B------:R-:W-:Y:S02]  /*2ef0*/  LEA R69, R62.reuse, R53, 0x18 ;  /* 0x000000353e457211 */ /* 0x040fe400078ec0ff */
[----:B------:R-:W-:Y:S01]  /*2f00*/  IADD3 R71, PT, PT, R67, 0xa80, RZ ;  /* 0x00000a8043477810 */ /* 0x000fe20007ffe0ff */
[C---:B------:R-:W-:Y:S01]  /*2f10*/  IMAD R53, R51.reuse, 0x8, R64 ;  /* 0x0000000833357824 */ /* 0x040fe200078e0240 */
[C---:B------:R-:W-:Y:S01]  /*2f20*/  LEA R55, R51.reuse, R66, 0x3 ;  /* 0x0000004233377211 */ /* 0x040fe200078e18ff */
[----:B------:R-:W-:Y:S01]  /*2f30*/  IMAD R57, R51, 0x8, R68 ;  /* 0x0000000833397824 */ /* 0x000fe200078e0244 */
[----:B------:R-:W-:Y:S01]  /*2f40*/  IADD3 R79, PT, PT, R67, 0x300, RZ ;  /* 0x00000300434f7810 */ /* 0x000fe20007ffe0ff */
[----:B------:R-:W-:Y:S01]  /*2f50*/  IMAD R75, R51, 0x8, R69 ;  /* 0x00000008334b7824 */ /* 0x000fe200078e0245 */
[----:B------:R-:W-:-:S02]  /*2f60*/  LEA R70, R62, R71, 0x18 ;  /* 0x000000473e467211 */ /* 0x000fc400078ec0ff */
[C---:B------:R-:W-:Y:S01]  /*2f70*/  LEA R71, R62.reuse, R73, 0x18 ;  /* 0x000000493e477211 */ /* 0x040fe200078ec0ff */
[----:B-----5:R-:W-:Y:S01]  /*2f80*/  DMUL R20, R20, R42 ;  /* 0x0000002a14147228 */ /* 0x020fe20000000000 */
[C---:B------:R-:W-:Y:S02]  /*2f90*/  LEA R72, R62.reuse, R77, 0x18 ;  /* 0x0000004d3e487211 */ /* 0x040fe400078ec0ff */
[----:B------:R-:W-:Y:S01]  /*2fa0*/  LEA R73, R62, R79, 0x18 ;  /* 0x0000004f3e497211 */ /* 0x000fe200078ec0ff */
[----:B------:R-:W-:Y:S01]  /*2fb0*/  DMUL R22, R36, R22 ;  /* 0x0000001624167228 */ /* 0x000fe20000000000 */
[----:B------:R-:W-:-:S06]  /*2fc0*/  ISETP.NE.AND P0, PT, R49, 0x1, PT ;  /* 0x000000013100780c */ /* 0x000fcc0003f05270 */
[----:B------:R-:W-:Y:S01]  /*2fd0*/  STL.128 [R1+0x50], R20 ;  /* 0x0000501401007387 */ /* 0x000fe20000100c00 */
[----:B------:R-:W-:Y:S02]  /*2fe0*/  FSEL R36, R42, R36, P3 ;  /* 0x000000242a247208 */ /* 0x000fe40001800000 */
[----:B------:R-:W-:-:S06]  /*2ff0*/  FSEL R37, R43, R37, P3 ;  /* 0x000000252b257208 */ /* 0x000fcc0001800000 */
[----:B------:R-:W-:Y:S01]  /*3000*/  DMUL R44, R44, R36 ;  /* 0x000000242c2c7228 */ /* 0x000fe20000000000 */
[----:B----4-:R0:W-:Y:S02]  /*3010*/  STS.64 [R53], R38 ;  /* 0x0000002635007388 */ /* 0x0101e40000000a00 */
[C---:B0-----:R-:W-:Y:S01]  /*3020*/  IMAD R39, R51.reuse, 0x8, R70 ;  /* 0x0000000833277824 */ /* 0x041fe200078e0246 */
[C---:B------:R-:W-:Y:S01]  /*3030*/  LEA R38, R51.reuse, R72, 0x2 ;  /* 0x0000004833267211 */ /* 0x040fe200078e10ff */
[----:B---3--:R0:W-:Y:S04]  /*3040*/  STS.64 [R55], R46 ;  /* 0x0000002e37007388 */ /* 0x0081e80000000a00 */
[----:B------:R-:W-:Y:S04]  /*3050*/  STS.64 [R57], R12 ;  /* 0x0000000c39007388 */ /* 0x000fe80000000a00 */
[----:B------:R2:W-:Y:S01]  /*3060*/  STS.64 [R75], R14 ;  /* 0x0000000e4b007388 */ /* 0x0005e20000000a00 */
[----:B0-----:R-:W-:-:S02]  /*3070*/  IMAD R47, R51, 0x8, R71 ;  /* 0x00000008332f7824 */ /* 0x001fc400078e0247 */
[----:B------:R-:W-:Y:S02]  /*3080*/  IMAD R51, R51, 0x4, R73 ;  /* 0x0000000433337824 */ /* 0x000fe400078e0249 */
[----:B--2---:R-:W-:Y:S01]  /*3090*/  VIADD R75, R52, 0xffffffff ;  /* 0xffffffff344b7836 */ /* 0x004fe20000000000 */
[----:B------:R-:W-:Y:S01]  /*30a0*/  IADD3 R74, PT, PT, R54, -0x1, RZ ;  /* 0xffffffff364a7810 */ /* 0x000fe20007ffe0ff */
[----:B------:R2:W-:Y:S04]  /*30b0*/  STS.64 [R39], R60 ;  /* 0x0000003c27007388 */ /* 0x0005e80000000a00 */
[----:B------:R2:W-:Y:S04]  /*30c0*/  STS.64 [R47], R20 ;  /* 0x000000142f007388 */ /* 0x0005e80000000a00 */
[----:B------:R2:W-:Y:S04]  /*30d0*/  STS [R38], R75 ;  /* 0x0000004b26007388 */ /* 0x0005e80000000800 */
[----:B------:R2:W-:Y:S01]  /*30e0*/  STS [R51], R74 ;  /* 0x0000004a33007388 */ /* 0x0005e20000000800 */
[----:B------:R-:W-:Y:S05]  /*30f0*/  @!P0 BRA `(.L_x_11) ;  /* 0x0000000400208947 */ /* 0x000fea0003800000 */
[----:B------:R-:W-:Y:S01]  /*3100*/  ISETP.GE.AND P0, PT, R50, 0x3, PT ;  /* 0x000000033200780c */ /* 0x000fe20003f06270 */
[----:B------:R-:W-:Y:S01]  /*3110*/  IMAD R77, R0, 0x4, R1 ;  /* 0x00000004004d7824 */ /* 0x000fe200078e0201 */
[----:B------:R-:W-:Y:S01]  /*3120*/  LEA R78, R4, R1, 0x2 ;  /* 0x00000001044e7211 */ /* 0x000fe200078e10ff */
[----:B------:R-:W-:Y:S01]  /*3130*/  IMAD.MOV.U32 R50, RZ, RZ, -0x1 ;  /* 0xffffffffff327424 */ /* 0x000fe200078e00ff */
[----:B------:R-:W-:Y:S01]  /*3140*/  SEL R76, RZ, 0x1, P0 ;  /* 0x00000001ff4c7807 */ /* 0x000fe20000000000 */
[----:B------:R-:W-:-:S03]  /*3150*/  IMAD.MOV.U32 R56, RZ, RZ, 0x1 ;  /* 0x00000001ff387424 */ /* 0x000fc600078e00ff */
[----:B------:R-:W-:Y:S04]  /*3160*/  STL [R77+0x28], R50 ;  /* 0x000028324d007387 */ /* 0x000fe80000100800 */
[----:B------:R-:W-:Y:S04]  /*3170*/  STL [R78+0x28], R56 ;  /* 0x000028384e007387 */ /* 0x000fe80000100800 */
[----:B------:R-:W-:Y:S04]  /*3180*/  STL [R77+0x20], R56 ;  /* 0x000020384d007387 */ /* 0x000fe80000100800 */
[----:B------:R-:W-:Y:S04]  /*3190*/  STL [R78+0x20], RZ ;  /* 0x000020ff4e007387 */ /* 0x000fe80000100800 */
[----:B------:R0:W-:Y:S04]  /*31a0*/  STL [R77+0x18], R76 ;  /* 0x0000184c4d007387 */ /* 0x0001e80000100800 */
[----:B------:R3:W-:Y:S04]  /*31b0*/  STL [R78+0x18], RZ ;  /* 0x000018ff4e007387 */ /* 0x0007e80000100800 */
[----:B--2---:R-:W2:Y:S04]  /*31c0*/  LDL.64 R46, [R1+0x18] ;  /* 0x00001800012e7983 */ /* 0x004ea80000100a00 */
[----:B------:R-:W4:Y:S04]  /*31d0*/  LDL.128 R52, [R1+0x20] ;  /* 0x0000200001347983 */ /* 0x000f280000100c00 */
[----:B------:R-:W5:Y:S01]  /*31e0*/  LDL.128 R36, [R1+0x40] ;  /* 0x0000400001247983 */ /* 0x000f620000100c00 */
[----:B------:R-:W-:-:S04]  /*31f0*/  IMAD.IADD R48, R48, 0x1, R65 ;  /* 0x0000000130307824 */ /* 0x000fc800078e0241 */
[C---:B------:R-:W-:Y:S01]  /*3200*/  IMAD R65, R48.reuse, 0x8, R66 ;  /* 0x0000000830417824 */ /* 0x040fe200078e0242 */
[C---:B0-----:R-:W-:Y:S01]  /*3210*/  LEA R77, R48.reuse, R69, 0x3 ;  /* 0x00000045304d7211 */ /* 0x041fe200078e18ff */
[C---:B------:R-:W-:Y:S01]  /*3220*/  IMAD R79, R48.reuse, 0x8, R71 ;  /* 0x00000008304f7824 */ /* 0x040fe200078e0247 */
[----:B------:R-:W-:Y:S02]  /*3230*/  LEA R81, R48, R72, 0x2 ;  /* 0x0000004830517211 */ /* 0x000fe400078e10ff */
[----:B------:R-:W-:Y:S01]  /*3240*/  ISETP.NE.AND P0, PT, R49, 0x3, PT ;  /* 0x000000033100780c */ /* 0x000fe20003f05270 */
[----:B--2---:R-:W-:Y:S02]  /*3250*/  IMAD R46, R34, R46, RZ ;  /* 0x0000002e222e7224 */ /* 0x004fe400078e02ff */
[----:B------:R-:W-:Y:S01]  /*3260*/  IMAD R47, R35, R47, RZ ;  /* 0x0000002f232f7224 */ /* 0x000fe200078e02ff */
[----:B----4-:R-:W0:Y:S08]  /*3270*/  I2F.F64 R42, R54 ;  /* 0x00000036002a7312 */ /* 0x010e300000201c00 */
[----:B------:R-:W1:Y:S08]  /*3280*/  I2F.F64 R20, R55 ;  /* 0x0000003700147312 */ /* 0x000e700000201c00 */
[----:B------:R-:W5:Y:S08]  /*3290*/  I2F.F64 R50, R46 ;  /* 0x0000002e00327312 */ /* 0x000f700000201c00 */
[----:B------:R2:W4:Y:S01]  /*32a0*/  I2F.F64 R56, R47 ;  /* 0x0000002f00387312 */ /* 0x0005220000201c00 */
[----:B0-----:R-:W-:-:S02]  /*32b0*/  DMUL R42, R42, R12 ;  /* 0x0000000c2a2a7228 */ /* 0x001fc40000000000 */
[----:B-1----:R-:W-:Y:S01]  /*32c0*/  DMUL R14, R20, R14 ;  /* 0x0000000e140e7228 */ /* 0x002fe20000000000 */
[C---:B------:R-:W-:Y:S01]  /*32d0*/  LEA R13, R48.reuse, R64, 0x3 ;  /* 0x00000040300d7211 */ /* 0x040fe200078e18ff */
[C---:B------:R-:W-:Y:S01]  /*32e0*/  IMAD R55, R48.reuse, 0x8, R68 ;  /* 0x0000000830377824 */ /* 0x040fe200078e0244 */
[----:B-----5:R-:W-:Y:S01]  /*32f0*/  DADD R50, R36, -R50 ;  /* 0x0000000024327229 */ /* 0x020fe20000000832 */
[----:B--2---:R-:W-:Y:S02]  /*3300*/  IMAD R47, R48, 0x8, R70 ;  /* 0x00000008302f7824 */ /* 0x004fe400078e0246 */
[----:B------:R3:W-:Y:S01]  /*3310*/  STS.64 [R13], R42 ;  /* 0x0000002a0d007388 */ /* 0x0007e20000000a00 */
[----:B------:R-:W-:Y:S01]  /*3320*/  IMAD R52, R34, R52, R75 ;  /* 0x0000003422347224 */ /* 0x000fe200078e024b */
[----:B----4-:R-:W-:Y:S02]  /*3330*/  DADD R56, R38, -R56 ;  /* 0x0000000026387229 */ /* 0x010fe40000000838 */
[----:B------:R3:W-:Y:S01]  /*3340*/  STS.64 [R65], R14 ;  /* 0x0000000e41007388 */ /* 0x0007e20000000a00 */
[----:B------:R-:W-:-:S02]  /*3350*/  IMAD R48, R48, 0x4, R73 ;  /* 0x0000000430307824 */ /* 0x000fc400078e0249 */
[----:B------:R-:W-:Y:S01]  /*3360*/  IMAD R53, R35, R53, R74 ;  /* 0x0000003523357224 */ /* 0x000fe200078e024a */
[----:B------:R3:W-:Y:S04]  /*3370*/  STS.64 [R55], R50 ;  /* 0x0000003237007388 */ /* 0x0007e80000000a00 */
[----:B------:R3:W-:Y:S04]  /*3380*/  STS.64 [R77], R56 ;  /* 0x000000384d007388 */ /* 0x0007e80000000a00 */
[----:B------:R3:W-:Y:S04]  /*3390*/  STS.64 [R47], R60 ;  /* 0x0000003c2f007388 */ /* 0x0007e80000000a00 */
[----:B------:R3:W-:Y:S04]  /*33a0*/  STS.64 [R79], R44 ;  /* 0x0000002c4f007388 */ /* 0x0007e80000000a00 */
[----:B------:R3:W-:Y:S04]  /*33b0*/  STS [R81], R52 ;  /* 0x0000003451007388 */ /* 0x0007e80000000800 */
[----:B------:R3:W-:Y:S01]  /*33c0*/  STS [R48], R53 ;  /* 0x0000003530007388 */ /* 0x0007e20000000800 */
[----:B------:R-:W-:Y:S05]  /*33d0*/  @P0 BRA `(.L_x_11) ;  /* 0x0000000000680947 */ /* 0x000fea0003800000 */
[----:B---3--:R-:W0:Y:S01]  /*33e0*/  I2F.F64 R54, R54 ;  /* 0x0000003600367312 */ /* 0x008e220000201c00 */
[----:B------:R-:W-:Y:S01]  /*33f0*/  IADD3 R63, PT, PT, R10, R63, RZ ;  /* 0x0000003f0a3f7210 */ /* 0x000fe20007ffe0ff */
[----:B------:R-:W-:Y:S01]  /*3400*/  DMUL R20, R20, R36 ;  /* 0x0000002414147228 */ /* 0x000fe20000000000 */
[----:B------:R-:W-:Y:S02]  /*3410*/  IMAD.IADD R74, R35, 0x1, R74 ;  /* 0x00000001234a7824 */ /* 0x000fe400078e024a */
[----:B------:R-:W-:Y:S02]  /*3420*/  IMAD.IADD R75, R34, 0x1, R75 ;  /* 0x00000001224b7824 */ /* 0x000fe400078e024b */
[C---:B------:R-:W-:Y:S01]  /*3430*/  IMAD R37, R63.reuse, 0x8, R68 ;  /* 0x000000083f257824 */ /* 0x040fe200078e0244 */
[----:B------:R-:W1:Y:S01]  /*3440*/  I2F.F64 R12, R34 ;  /* 0x00000022000c7312 */ /* 0x000e620000201c00 */
[C---:B------:R-:W-:Y:S02]  /*3450*/  IMAD R69, R63.reuse, 0x8, R69 ;  /* 0x000000083f457824 */ /* 0x040fe400078e0245 */
[----:B------:R-:W-:-:S02]  /*3460*/  IMAD R71, R63, 0x8, R71 ;  /* 0x000000083f477824 */ /* 0x000fc400078e0247 */
[C---:B------:R-:W-:Y:S01]  /*3470*/  IMAD R72, R63.reuse, 0x4, R72 ;  /* 0x000000043f487824 */ /* 0x040fe200078e0248 */
[----:B0-----:R-:W-:Y:S02]  /*3480*/  DMUL R38, R54, R38 ;  /* 0x0000002636267228 */ /* 0x001fe40000000000 */
[----:B------:R0:W2:Y:S01]  /*3490*/  I2F.F64 R14, R35 ;  /* 0x00000023000e7312 */ /* 0x0000a20000201c00 */
[----:B-1----:R-:W-:Y:S01]  /*34a0*/  DADD R16, -R12, R16 ;  /* 0x000000000c107229 */ /* 0x002fe20000000110 */
[C---:B0-----:R-:W-:Y:S01]  /*34b0*/  LEA R35, R63.reuse, R70, 0x3 ;  /* 0x000000463f237211 */ /* 0x041fe200078e18ff */
[----:B------:R-:W-:-:S05]  /*34c0*/  IMAD R13, R63, 0x8, R64 ;  /* 0x000000083f0d7824 */ /* 0x000fca00078e0240 */
[----:B------:R4:W-:Y:S01]  /*34d0*/  STS.64 [R13], R20 ;  /* 0x000000140d007388 */ /* 0x0009e20000000a00 */
[----:B--2---:R-:W-:Y:S01]  /*34e0*/  DADD R18, -R14, R18 ;  /* 0x000000000e127229 */ /* 0x004fe20000000112 */
[C---:B------:R-:W-:Y:S02]  /*34f0*/  LEA R15, R63.reuse, R66, 0x3 ;  /* 0x000000423f0f7211 */ /* 0x040fe400078e18ff */
[----:B------:R-:W-:-:S03]  /*3500*/  LEA R63, R63, R73, 0x2 ;  /* 0x000000493f3f7211 */ /* 0x000fc600078e10ff */
[----:B------:R4:W-:Y:S04]  /*3510*/  STS.64 [R15], R38 ;  /* 0x000000260f007388 */ /* 0x0009e80000000a00 */
[----:B------:R4:W-:Y:S04]  /*3520*/  STS.64 [R37], R16 ;  /* 0x0000001025007388 */ /* 0x0009e80000000a00 */
[----:B------:R4:W-:Y:S04]  /*3530*/  STS.64 [R69], R18 ;  /* 0x0000001245007388 */ /* 0x0009e80000000a00 */
[----:B------:R4:W-:Y:S04]  /*3540*/  STS.64 [R35], R60 ;  /* 0x0000003c23007388 */ /* 0x0009e80000000a00 */
[----:B------:R4:W-:Y:S04]  /*3550*/  STS.64 [R71], R22 ;  /* 0x0000001647007388 */ /* 0x0009e80000000a00 */
[----:B------:R4:W-:Y:S04]  /*3560*/  STS [R72], R75 ;  /* 0x0000004b48007388 */ /* 0x0009e80000000800 */
[----:B------:R4:W-:Y:S02]  /*3570*/  STS [R63], R74 ;  /* 0x0000004a3f007388 */ /* 0x0009e40000000800 */
.L_x_11:
[----:B------:R-:W-:Y:S05]  /*3580*/  BSYNC.RECONVERGENT B0 ;  /* 0x0000000000007941 */ /* 0x000fea0003800200 */
.L_x_10:
[----:B0-----:R-:W-:Y:S01]  /*3590*/  IADD3 R10, PT, PT, R10, R59, R58 ;  /* 0x0000003b0a0a7210 */ /* 0x001fe20007ffe03a */
[----:B------:R-:W-:Y:S03]  /*35a0*/  BAR.SYNC.DEFER_BLOCKING 0x0 ;  /* 0x0000000000007b1d */ /* 0x000fe60000010000 */
[----:B------:R-:W-:-:S03]  /*35b0*/  ISETP.GE.AND P0, PT, R9, R10, PT ;  /* 0x0000000a0900720c */ /* 0x000fc60003f06270 */
[----:B------:R-:W-:Y:S10]  /*35c0*/  BSSY.RECONVERGENT B0, `(.L_x_26) ;  /* 0x00003e0000007945 */ /* 0x000ff40003800200 */
[----:B------:R-:W-:Y:S05]  /*35d0*/  @P0 BRA `(.L_x_27) ;  /* 0x0000003c00780947 */ /* 0x000fea0003800000 */
[C---:B---34-:R-:W-:Y:S01]  /*35e0*/  VIADD R13, R67.reuse, 0x300 ;  /* 0x00000300430d7836 */ /* 0x058fe20000000000 */
[C---:B-1----:R-:W-:Y:S01]  /*35f0*/  IADD3 R17, PT, PT, R67.reuse, 0xa80, RZ ;  /* 0x00000a8043117810 */ /* 0x042fe20007ffe0ff */
[C---:B------:R-:W-:Y:S01]  /*3600*/  VIADD R15, R67.reuse, 0x180 ;  /* 0x00000180430f7836 */ /* 0x040fe20000000000 */
[C---:B------:R-:W-:Y:S01]  /*3610*/  IADD3 R23, PT, PT, R67.reuse, 0xd80, RZ ;  /* 0x00000d8043177810 */ /* 0x040fe20007ffe0ff */
[C---:B------:R-:W-:Y:S01]  /*3620*/  VIADD R19, R67.reuse, 0x1380 ;  /* 0x0000138043137836 */ /* 0x040fe20000000000 */
[C---:B--2---:R-:W-:Y:S01]  /*3630*/  LEA R20, R62.reuse, R13, 0x18 ;  /* 0x0000000d3e147211 */ /* 0x044fe200078ec0ff */
[C---:B------:R-:W-:Y:S01]  /*3640*/  VIADD R21, R67.reuse, 0x480 ;  /* 0x0000048043157836 */ /* 0x040fe20000000000 */
[C---:B------:R-:W-:Y:S01]  /*3650*/  LEA R22, R62.reuse, R15, 0x18 ;  /* 0x0000000f3e167211 */ /* 0x040fe200078ec0ff */
[C---:B------:R-:W-:Y:S01]  /*3660*/  VIADD R35, R67.reuse, 0x780 ;  /* 0x0000078043237836 */ /* 0x040fe20000000000 */
[C---:B------:R-:W-:Y:S01]  /*3670*/  LEA R12, R62.reuse, R17, 0x18 ;  /* 0x000000113e0c7211 */ /* 0x040fe200078ec0ff */
[----:B------:R-:W-:Y:S01]  /*3680*/  VIADD R67, R67, 0x1080 ;  /* 0x0000108043437836 */ /* 0x000fe20000000000 */
[C---:B------:R-:W-:Y:S01]  /*3690*/  LEA R13, R62.reuse, R19, 0x18 ;  /* 0x000000133e0d7211 */ /* 0x040fe200078ec0ff */
[----:B------:R-:W-:Y:S01]  /*36a0*/  IMAD.MOV.U32 R19, RZ, RZ, R9 ;  /* 0x000000ffff137224 */ /* 0x000fe200078e0009 */
[C---:B------:R-:W-:Y:S01]  /*36b0*/  LEA R14, R62.reuse, R21, 0x18 ;  /* 0x000000153e0e7211 */ /* 0x040fe200078ec0ff */
[----:B------:R-:W-:Y:S01]  /*36c0*/  IMAD R20, R9, 0x4, R20 ;  /* 0x0000000409147824 */ /* 0x000fe200078e0214 */
[----:B------:R-:W-:-:S02]  /*36d0*/  LEA R15, R62, R23, 0x18 ;  /* 0x000000173e0f7211 */ /* 0x000fc400078ec0ff */
[C---:B------:R-:W-:Y:S02]  /*36e0*/  LEA R16, R62.reuse, R35, 0x18 ;  /* 0x000000233e107211 */ /* 0x040fe400078ec0ff */
[----:B------:R-:W-:Y:S02]  /*36f0*/  LEA R17, R62, R67, 0x18 ;  /* 0x000000433e117211 */ /* 0x000fe400078ec0ff */
[C---:B------:R-:W-:Y:S02]  /*3700*/  SHF.L.U32 R18, R9.reuse, 0x3, RZ ;  /* 0x0000000309127819 */ /* 0x040fe400000006ff */
[----:B------:R-:W-:-:S07]  /*3710*/  LEA R21, R9, R22, 0x2 ;  /* 0x0000001609157211 */ /* 0x000fce00078e10ff */
.L_x_190:
[--C-:B------:R-:W-:Y:S01]  /*3720*/  IMAD.IADD R42, R16, 0x1, R18.reuse ;  /* 0x00000001102a7824 */ /* 0x100fe200078e0212 */
[----:B------:R-:W-:Y:S01]  /*3730*/  IADD3 R46, PT, PT, R14, R18, RZ ;  /* 0x000000120e2e7210 */ /* 0x000fe20007ffe0ff */
[--C-:B------:R-:W-:Y:S01]  /*3740*/  IMAD.IADD R36, R17, 0x1, R18.reuse ;  /* 0x0000000111247824 */ /* 0x100fe200078e0212 */
[----:B0-----:R-:W0:Y:S01]  /*3750*/  LDS R23, [R20] ;  /* 0x0000000014177984 */ /* 0x001e220000000800 */
[--C-:B------:R-:W-:Y:S01]  /*3760*/  IMAD.IADD R48, R15, 0x1, R18.reuse ;  /* 0x000000010f307824 */ /* 0x100fe200078e0212 */
[----:B------:R-:W1:Y:S01]  /*3770*/  LDC R22, c[0x0][0x398] ;  /* 0x0000e600ff167b82 */ /* 0x000e620000000800 */
[----:B------:R-:W-:Y:S01]  /*3780*/  IMAD.IADD R38, R12, 0x1, R18 ;  /* 0x000000010c267824 */ /* 0x000fe200078e0212 */
[----:B------:R-:W2:Y:S04]  /*3790*/  LDS.64 R42, [R42] ;  /* 0x000000002a2a7984 */ /* 0x000ea80000000a00 */
[----:B------:R-:W3:Y:S04]  /*37a0*/  LDS.64 R36, [R36] ;  /* 0x0000000024247984 */ /* 0x000ee80000000a00 */
[----:B------:R-:W4:Y:S04]  /*37b0*/  LDS.64 R46, [R46] ;  /* 0x000000002e2e7984 */ /* 0x000f280000000a00 */
[----:B------:R-:W1:Y:S04]  /*37c0*/  LDS.64 R48, [R48] ;  /* 0x0000000030307984 */ /* 0x000e680000000a00 */
[----:B------:R-:W1:Y:S04]  /*37d0*/  LDS.64 R38, [R38] ;  /* 0x0000000026267984 */ /* 0x000e680000000a00 */
[----:B------:R-:W1:Y:S01]  /*37e0*/  LDS R35, [R21] ;  /* 0x0000000015237984 */ /* 0x000e620000000800 */
[----:B0-----:R-:W-:Y:S01]  /*37f0*/  IADD3 R34, PT, PT, R23, -0x1, RZ ;  /* 0xffffffff17227810 */ /* 0x001fe20007ffe0ff */
[----:B------:R-:W-:Y:S01]  /*3800*/  IMAD.MOV.U32 R23, RZ, RZ, 0x3 ;  /* 0x00000003ff177424 */ /* 0x000fe200078e00ff */
[----:B--2---:R-:W-:-:S02]  /*3810*/  DADD R76, -R42, 0.5 ;  /* 0x3fe000002a4c7429 */ /* 0x004fc40000000100 */
[----:B---3--:R-:W-:Y:S02]  /*3820*/  DADD R74, -R36, 0.5 ;  /* 0x3fe00000244a7429 */ /* 0x008fe40000000100 */
[----:B----4-:R-:W-:-:S04]  /*3830*/  DADD R60, -R46, 0.5 ;  /* 0x3fe000002e3c7429 */ /* 0x010fc80000000100 */
[----:B------:R-:W-:Y:S02]  /*3840*/  DMUL R84, R76, 0.5 ;  /* 0x3fe000004c547828 */ /* 0x000fe40000000000 */
[----:B-1----:R-:W-:Y:S02]  /*3850*/  DADD R44, -R46, R48 ;  /* 0x000000002e2c7229 */ /* 0x002fe40000000130 */
[----:B------:R-:W-:Y:S02]  /*3860*/  DMUL R82, R74, 0.5 ;  /* 0x3fe000004a527828 */ /* 0x000fe40000000000 */
[----:B------:R-:W-:Y:S02]  /*3870*/  DMUL R56, R28, R38 ;  /* 0x000000261c387228 */ /* 0x000fe40000000000 */
[----:B------:R-:W-:Y:S02]  /*3880*/  DMUL R84, R76, R84 ;  /* 0x000000544c547228 */ /* 0x000fe40000000000 */
[----:B------:R-:W-:Y:S01]  /*3890*/  DFMA R64, R44, -0.5, R60 ;  /* 0xbfe000002c40782b */ /* 0x000fe2000000003c */
[----:B------:R-:W-:Y:S01]  /*38a0*/  IMAD R34, R34, R22, R35 ;  /* 0x0000001622227224 */ /* 0x000fe200078e0223 */
[----:B------:R-:W-:-:S02]  /*38b0*/  DMUL R82, R74, R82 ;  /* 0x000000524a527228 */ /* 0x000fc40000000000 */
[----:B------:R-:W-:Y:S01]  /*38c0*/  DMUL R56, R56, R44 ;  /* 0x0000002c38387228 */ /* 0x000fe20000000000 */
[----:B------:R-:W-:Y:S02]  /*38d0*/  IMAD R93, R34, R23, -0x3 ;  /* 0xfffffffd225d7424 */ /* 0x000fe400078e0217 */
[----:B------:R-:W-:Y:S02]  /*38e0*/  IMAD.IADD R34, R13, 0x1, R18 ;  /* 0x000000010d227824 */ /* 0x000fe400078e0212 */
[----:B-----5:R-:W-:Y:S01]  /*38f0*/  IMAD.WIDE R92, R93, 0x8, R24 ;  /* 0x000000085d5c7825 */ /* 0x020fe200078e0218 */
[----:B------:R-:W-:Y:S02]  /*3900*/  DADD R80, R84, R82 ;  /* 0x0000000054507229 */ /* 0x000fe40000000052 */
[----:B------:R-:W-:Y:S01]  /*3910*/  DMUL R64, R64, R56 ;  /* 0x0000003840407228 */ /* 0x000fe20000000000 */
[----:B------:R-:W0:Y:S07]  /*3920*/  LDS.64 R34, [R34] ;  /* 0x0000000022227984 */ /* 0x000e2e0000000a00 */
[----:B------:R-:W-:-:S07]  /*3930*/  DMUL R90, R64, R80 ;  /* 0x00000050405a7228 */ /* 0x000fce0000000000 */
[----:B------:R1:W-:Y:S01]  /*3940*/  ATOM.E.ADD.F64.RN.STRONG.GPU P0, RZ, desc[UR10][R92.64], R90 ;  /* 0x8000005a5cff79a2 */ /* 0x0003e2000c10ff0a */
[----:B------:R-:W-:Y:S01]  /*3950*/  DADD R46, R46, 0.5 ;  /* 0x3fe000002e2e7429 */ /* 0x000fe20000000000 */
[----:B------:R-:W-:Y:S01]  /*3960*/  UMOV UR6, 0x55555555 ;  /* 0x5555555500067882 */ /* 0x000fe20000000000 */
[----:B------:R-:W-:Y:S01]  /*3970*/  DMUL R68, R60, 0.5 ;  /* 0x3fe000003c447828 */ /* 0x000fe20000000000 */
[----:B------:R-:W-:Y:S01]  /*3980*/  UMOV UR7, 0x3fd55555 ;  /* 0x3fd5555500077882 */ /* 0x000fe20000000000 */
[C---:B------:R-:W-:Y:S01]  /*3990*/  DADD R58, -R48.reuse, 0.5 ;  /* 0x3fe00000303a7429 */ /* 0x040fe20000000100 */
[----:B------:R-:W-:Y:S01]  /*39a0*/  BSSY.RECONVERGENT B1, `(.L_x_28) ;  /* 0x000003c000017945 */ /* 0x000fe20003800200 */
[----:B------:R-:W-:Y:S02]  /*39b0*/  DADD R50, R48, 0.5 ;  /* 0x3fe0000030327429 */ /* 0x000fe40000000000 */
[----:B------:R-:W-:Y:S02]  /*39c0*/  DMUL R52, R46, 0.5 ;  /* 0x3fe000002e347828 */ /* 0x000fe40000000000 */
[----:B------:R-:W-:-:S02]  /*39d0*/  DMUL R68, R60, R68 ;  /* 0x000000443c447228 */ /* 0x000fc40000000000 */
[----:B------:R-:W-:Y:S02]  /*39e0*/  DMUL R66, R58, 0.5 ;  /* 0x3fe000003a427828 */ /* 0x000fe40000000000 */
[----:B------:R-:W-:Y:S02]  /*39f0*/  DFMA R60, R60, R46, 0.5 ;  /* 0x3fe000003c3c742b */ /* 0x000fe4000000002e */
[----:B------:R-:W-:Y:S02]  /*3a00*/  DMUL R52, R46, R52 ;  /* 0x000000342e347228 */ /* 0x000fe40000000000 */
[----:B------:R-:W-:Y:S02]  /*3a10*/  DFMA R54, R44, 0.5, R46 ;  /* 0x3fe000002c36782b */ /* 0x000fe4000000002e */
[----:B------:R-:W-:Y:S02]  /*3a20*/  DMUL R46, R50, 0.5 ;  /* 0x3fe00000322e7828 */ /* 0x000fe40000000000 */
[----:B------:R-:W-:-:S02]  /*3a30*/  DMUL R66, R58, R66 ;  /* 0x000000423a427228 */ /* 0x000fc40000000000 */
[----:B------:R-:W-:Y:S02]  /*3a40*/  DADD R48, R42, 0.5 ;  /* 0x3fe000002a307429 */ /* 0x000fe40000000000 */
[----:B------:R-:W-:Y:S02]  /*3a50*/  DFMA R58, R58, R50, 0.5 ;  /* 0x3fe000003a3a742b */ /* 0x000fe40000000032 */
[----:B------:R-:W-:Y:S02]  /*3a60*/  DMUL R44, R26, R38 ;  /* 0x000000261a2c7228 */ /* 0x000fe40000000000 */
[----:B------:R-:W-:Y:S02]  /*3a70*/  DADD R42, -R42, R36 ;  /* 0x000000002a2a7229 */ /* 0x000fe40000000124 */
[----:B------:R-:W-:Y:S02]  /*3a80*/  DMUL R50, R50, R46 ;  /* 0x0000002e32327228 */ /* 0x000fe40000000000 */
[----:B------:R-:W-:-:S02]  /*3a90*/  DADD R46, R36, 0.5 ;  /* 0x3fe00000242e7429 */ /* 0x000fc40000000000 */
[----:B------:R-:W-:Y:S02]  /*3aa0*/  DMUL R36, R48, 0.5 ;  /* 0x3fe0000030247828 */ /* 0x000fe40000000000 */
[----:B------:R-:W-:Y:S02]  /*3ab0*/  DMUL R44, R44, R42 ;  /* 0x0000002a2c2c7228 */ /* 0x000fe40000000000 */
[C---:B------:R-:W-:Y:S02]  /*3ac0*/  DFMA R78, R42.reuse, -0.5, R76 ;  /* 0xbfe000002a4e782b */ /* 0x040fe4000000004c */
[----:B------:R-:W-:Y:S02]  /*3ad0*/  DFMA R70, R42, 0.5, R48 ;  /* 0x3fe000002a46782b */ /* 0x000fe40000000030 */
[----:B------:R-:W-:Y:S02]  /*3ae0*/  DMUL R42, R46, 0.5 ;  /* 0x3fe000002e2a7828 */ /* 0x000fe40000000000 */
[----:B------:R-:W-:-:S02]  /*3af0*/  DFMA R76, R76, R48, 0.5 ;  /* 0x3fe000004c4c742b */ /* 0x000fc40000000030 */
[----:B------:R-:W-:Y:S02]  /*3b00*/  DFMA R74, R74, R46, 0.5 ;  /* 0x3fe000004a4a742b */ /* 0x000fe4000000002e */
[----:B------:R-:W-:Y:S02]  /*3b10*/  DMUL R38, R38, UR6 ;  /* 0x0000000626267c28 */ /* 0x000fe40008000000 */
[----:B------:R-:W-:Y:S02]  /*3b20*/  DMUL R48, R48, R36 ;  /* 0x0000002430307228 */ /* 0x000fe40000000000 */
[----:B------:R-:W-:Y:S02]  /*3b30*/  DMUL R46, R46, R42 ;  /* 0x0000002a2e2e7228 */ /* 0x000fe40000000000 */
[C---:B------:R-:W-:Y:S02]  /*3b40*/  DMUL R86, R66.reuse, R82 ;  /* 0x0000005242567228 */ /* 0x040fe40000000000 */
[----:B------:R-:W-:-:S02]  /*3b50*/  DMUL R88, R66, R84 ;  /* 0x0000005442587228 */ /* 0x000fc40000000000 */
[----:B------:R-:W-:Y:S02]  /*3b60*/  DMUL R56, R54, R56 ;  /* 0x0000003836387228 */ /* 0x000fe40000000000 */
[-C--:B------:R-:W-:Y:S02]  /*3b70*/  DMUL R78, R78, R44.reuse ;  /* 0x0000002c4e4e7228 */ /* 0x080fe40000000000 */
[----:B------:R-:W-:Y:S02]  /*3b80*/  DMUL R70, R70, R44 ;  /* 0x0000002c46467228 */ /* 0x000fe40000000000 */
[----:B0-----:R-:W-:Y:S02]  /*3b90*/  DMUL R34, R38, R34 ;  /* 0x0000002226227228 */ /* 0x001fe40000000000 */
[----:B------:R-:W-:Y:S02]  /*3ba0*/  DADD R54, R60, R58 ;  /* 0x000000003c367229 */ /* 0x000fe4000000003a */
[----:B------:R-:W-:-:S02]  /*3bb0*/  DADD R72, R76, R74 ;  /* 0x000000004c487229 */ /* 0x000fc4000000004a */
[----:B------:R-:W-:Y:S02]  /*3bc0*/  DADD R62, R68, R66 ;  /* 0x00000000443e7229 */ /* 0x000fe40000000042 */
[----:B------:R-:W-:Y:S02]  /*3bd0*/  DADD R42, R52, R50 ;  /* 0x00000000342a7229 */ /* 0x000fe40000000032 */
[----:B------:R-:W-:Y:S02]  /*3be0*/  DADD R44, R48, R46 ;  /* 0x00000000302c7229 */ /* 0x000fe4000000002e */
[C---:B------:R-:W-:Y:S02]  /*3bf0*/  DFMA R86, R68.reuse, R84, R86 ;  /* 0x000000544456722b */ /* 0x040fe40000000056 */
[----:B------:R-:W-:Y:S01]  /*3c00*/  DFMA R88, R68, R82, R88 ;  /* 0x000000524458722b */ /* 0x000fe20000000058 */
[----:B-1----:R-:W-:Y:S10]  /*3c10*/  @P0 BRA `(.L_x_29) ;  /* 0x0000000000500947 */ /* 0x002ff40003800000 */
[----:B------:R-:W0:Y:S02]  /*3c20*/  QSPC.E.S P0, RZ, [R92] ;  /* 0x000000005cff73aa */ /* 0x000e240000000500 */
[----:B0-----:R-:W-:Y:S05]  /*3c30*/  @!P0 BRA `(.L_x_30) ;  /* 0x0000000000188947 */ /* 0x001fea0003800000 */
[----:B------:R-:W-:-:S07]  /*3c40*/  MOV R93, R92 ;  /* 0x0000005c005d7202 */ /* 0x000fce0000000f00 */
.L_x_31:
[----:B------:R-:W0:Y:S02]  /*3c50*/  LDS.64 R36, [R93] ;  /* 0x000000005d247984 */ /* 0x000e240000000a00 */
[----:B0-----:R-:W-:-:S07]  /*3c60*/  DADD R38, R90, R36 ;  /* 0x000000005a267229 */ /* 0x001fce0000000024 */
[----:B------:R-:W0:Y:S02]  /*3c70*/  ATOMS.CAST.SPIN.64 P0, [R93], R36, R38 ;  /* 0x000000245d00758d */ /* 0x000e240001800426 */
[----:B0-----:R-:W-:Y:S05]  /*3c80*/  @!P0 BRA `(.L_x_31) ;  /* 0xfffffffc00f08947 */ /* 0x001fea000383ffff */
[----:B------:R-:W-:Y:S05]  /*3c90*/  BRA `(.L_x_29) ;  /* 0x0000000000307947 */ /* 0x000fea0003800000 */
.L_x_30:
[----:B------:R-:W0:Y:S02]  /*3ca0*/  QSPC.E.D P0, RZ, [R92] ;  /* 0x000000005cff73aa */ /* 0x000e240000000700 */
[----:B0-----:R-:W-:Y:S05]  /*3cb0*/  @!P0 BRA `(.L_x_32) ;  /* 0x00000000001c8947 */ /* 0x001fea0003800000 */
.L_x_33:
[----:B------:R-:W2:Y:S02]  /*3cc0*/  LD.E.64 R36, [R92] ;  /* 0x000000005c247980 */ /* 0x000ea40000100b00 */
[----:B--2---:R-:W-:-:S10]  /*3cd0*/  DADD R38, R90, R36 ;  /* 0x000000005a267229 */ /* 0x004fd40000000024 */
[----:B------:R-:W2:Y:S02]  /*3ce0*/  ATOM.E.CAST.SPIN.64 PT, R38, [R92], R36, R38 ;  /* 0x000000245c26738b */ /* 0x000ea400019e0526 */
[----:B--2---:R-:W-:-:S04]  /*3cf0*/  ISETP.EQ.U32.AND P0, PT, R38, 0x1, PT ;  /* 0x000000012600780c */ /* 0x004fc80003f02070 */
[----:B------:R-:W-:-:S13]  /*3d00*/  ISETP.EQ.U32.AND.EX P0, PT, R39, RZ, PT, P0 ;  /* 0x000000ff2700720c */ /* 0x000fda0003f02100 */
[----:B------:R-:W-:Y:S05]  /*3d10*/  @!P0 BRA `(.L_x_33) ;  /* 0xfffffffc00e88947 */ /* 0x000fea000383ffff */
[----:B------:R-:W-:Y:S05]  /*3d20*/  BRA `(.L_x_29) ;  /* 0x00000000000c7947 */ /* 0x000fea0003800000 */
.L_x_32:
[----:B------:R-:W2:Y:S02]  /*3d30*/  LD.E.64 R36, desc[UR10][R92.64] ;  /* 0x0000000a5c247980 */ /* 0x000ea4000c101b00 */
[----:B--2---:R-:W-:-:S07]  /*3d40*/  DADD R36, R90, R36 ;  /* 0x000000005a247229 */ /* 0x004fce0000000024 */
[----:B------:R0:W-:Y:S04]  /*3d50*/  ST.E.64 desc[UR10][R92.64], R36 ;  /* 0x000000245c007985 */ /* 0x0001e8000c101b0a */
.L_x_29:
[----:B------:R-:W-:Y:S05]  /*3d60*/  BSYNC.RECONVERGENT B1 ;  /* 0x0000000000017941 */ /* 0x000fea0003800200 */
.L_x_28:
[----:B0-----:R-:W0:Y:S01]  /*3d70*/  LDS R36, [R20] ;  /* 0x0000000014247984 */ /* 0x001e220000000800 */
[----:B------:R-:W-:-:S03]  /*3d80*/  DMUL R90, R78, R62 ;  /* 0x0000003e4e5a7228 */ /* 0x000fc60000000000 */
[----:B------:R-:W1:Y:S01]  /*3d90*/  LDS R37, [R21] ;  /* 0x0000000015257984 */ /* 0x000e620000000800 */
[----:B0-----:R-:W-:-:S05]  /*3da0*/  IADD3 R36, PT, PT, R36, -0x1, RZ ;  /* 0xffffffff24247810 */ /* 0x001fca0007ffe0ff */
[----:B-1----:R-:W-:-:S04]  /*3db0*/  IMAD R36, R36, R22, R37 ;  /* 0x0000001624247224 */ /* 0x002fc800078e0225 */
[----:B------:R-:W-:-:S04]  /*3dc0*/  IMAD R93, R36, R23, -0x3 ;  /* 0xfffffffd245d7424 */ /* 0x000fc800078e0217 */
[----:B------:R-:W-:-:S05]  /*3dd0*/  IMAD.WIDE R92, R93, 0x8, R24 ;  /* 0x000000085d5c7825 */ /* 0x000fca00078e0218 */
[----:B------:R0:W-:Y:S01]  /*3de0*/  ATOM.E.ADD.F64.RN.STRONG.GPU P0, RZ, desc[UR10][R92.64+0x8], R90 ;  /* 0x8000085a5cff79a2 */ /* 0x0001e2000c10ff0a */
[----:B------:R-:W-:Y:S04]  /*3df0*/  BSSY.RECONVERGENT B1, `(.L_x_34) ;  /* 0x0000017000017945 */ /* 0x000fe80003800200 */
[----:B0-----:R-:W-:Y:S05]  /*3e00*/  @P0 BRA `(.L_x_35) ;  /* 0x0000000000540947 */ /* 0x001fea0003800000 */
[----:B------:R-:W0:Y:S02]  /*3e10*/  QSPC.E.S P0, RZ, [R92+0x8] ;  /* 0x000008005cff73aa */ /* 0x000e240000000500 */
[----:B0-----:R-:W-:Y:S05]  /*3e20*/  @!P0 BRA `(.L_x_36) ;  /* 0x00000000001c8947 */ /* 0x001fea0003800000 */
[----:B------:R-:W-:-:S05]  /*3e30*/  IMAD.MOV.U32 R36, RZ, RZ, R92 ;  /* 0x000000ffff247224 */ /* 0x000fca00078e005c */
[----:B------:R-:W-:-:S07]  /*3e40*/  MOV R93, R36 ;  /* 0x00000024005d7202 */ /* 0x000fce0000000f00 */
.L_x_37:
[----:B------:R-:W0:Y:S02]  /*3e50*/  LDS.64 R36, [R93+0x8] ;  /* 0x000008005d247984 */ /* 0x000e240000000a00 */
[----:B0-----:R-:W-:-:S07]  /*3e60*/  DADD R38, R90, R36 ;  /* 0x000000005a267229 */ /* 0x001fce0000000024 */
[----:B------:R-:W0:Y:S02]  /*3e70*/  ATOMS.CAST.SPIN.64 P0, [R93+0x8], R36, R38 ;  /* 0x000008245d00758d */ /* 0x000e240001800426 */
[----:B0-----:R-:W-:Y:S05]  /*3e80*/  @!P0 BRA `(.L_x_37) ;  /* 0xfffffffc00f08947 */ /* 0x001fea000383ffff */
[----:B------:R-:W-:Y:S05]  /*3e90*/  BRA `(.L_x_35) ;  /* 0x0000000000307947 */ /* 0x000fea0003800000 */
.L_x_36:
[----:B------:R-:W0:Y:S02]  /*3ea0*/  QSPC.E.D P0, RZ, [R92+0x8] ;  /* 0x000008005cff73aa */ /* 0x000e240000000700 */
[----:B0-----:R-:W-:Y:S05]  /*3eb0*/  @!P0 BRA `(.L_x_38) ;  /* 0x00000000001c8947 */ /* 0x001fea0003800000 */
.L_x_39:
[----:B------:R-:W2:Y:S02]  /*3ec0*/  LD.E.64 R36, [R92+0x8] ;  /* 0x000000085c247980 */ /* 0x000ea40000100b00 */
[----:B--2---:R-:W-:-:S10]  /*3ed0*/  DADD R38, R90, R36 ;  /* 0x000000005a267229 */ /* 0x004fd40000000024 */
[----:B------:R-:W2:Y:S02]  /*3ee0*/  ATOM.E.CAST.SPIN.64 PT, R38, [R92+0x8], R36, R38 ;  /* 0x000008245c26738b */ /* 0x000ea400019e0526 */
[----:B--2---:R-:W-:-:S04]  /*3ef0*/  ISETP.EQ.U32.AND P0, PT, R38, 0x1, PT ;  /* 0x000000012600780c */ /* 0x004fc80003f02070 */
[----:B------:R-:W-:-:S13]  /*3f00*/  ISETP.EQ.U32.AND.EX P0, PT, R39, RZ, PT, P0 ;  /* 0x000000ff2700720c */ /* 0x000fda0003f02100 */
[----:B------:R-:W-:Y:S05]  /*3f10*/  @!P0 BRA `(.L_x_39) ;  /* 0xfffffffc00e88947 */ /* 0x000fea000383ffff */
[----:B------:R-:W-:Y:S05]  /*3f20*/  BRA `(.L_x_35) ;  /* 0x00000000000c7947 */ /* 0x000fea0003800000 */
.L_x_38:
[----:B------:R-:W2:Y:S02]  /*3f30*/  LD.E.64 R36, desc[UR10][R92.64+0x8] ;  /* 0x0000080a5c247980 */ /* 0x000ea4000c101b00 */
[----:B--2---:R-:W-:-:S07]  /*3f40*/  DADD R36, R90, R36 ;  /* 0x000000005a247229 */ /* 0x004fce0000000024 */
[----:B------:R0:W-:Y:S04]  /*3f50*/  ST.E.64 desc[UR10][R92.64+0x8], R36 ;  /* 0x000008245c007985 */ /* 0x0001e8000c101b0a */
.L_x_35:
[----:B------:R-:W-:Y:S05]  /*3f60*/  BSYNC.RECONVERGENT B1 ;  /* 0x0000000000017941 */ /* 0x000fea0003800200 */
.L_x_34:
[----:B0-----:R-:W0:Y:S01]  /*3f70*/  LDS R36, [R20] ;  /* 0x0000000014247984 */ /* 0x001e220000000800 */
[----:B------:R-:W-:-:S03]  /*3f80*/  DFMA R86, R88, 0.5, R86 ;  /* 0x3fe000005856782b */ /* 0x000fc60000000056 */
[----:B------:R-:W1:Y:S05]  /*3f90*/  LDS R37, [R21] ;  /* 0x0000000015257984 */ /* 0x000e6a0000000800 */
[----:B------:R-:W-:Y:S01]  /*3fa0*/  DMUL R86, R34, R86 ;  /* 0x0000005622567228 */ /* 0x000fe20000000000 */
[----:B0-----:R-:W-:-:S04]  /*3fb0*/  VIADD R36, R36, 0xffffffff ;  /* 0xffffffff24247836 */ /* 0x001fc80000000000 */
        /* <DEDUP_REMOVED lines=8> */
[----:B------:R-:W-:-:S04]  /*4040*/  MOV R36, R88 ;  /* 0x0000005800247202 */ /* 0x000fc80000000f00 */
[----:B------:R-:W-:-:S07]  /*4050*/  MOV R89, R36 ;  /* 0x0000002400597202 */ /* 0x000fce0000000f00 */
.L_x_43:
[----:B------:R-:W0:Y:S02]  /*4060*/  LDS.64 R36, [R89+0x10] ;  /* 0x0000100059247984 */ /* 0x000e240000000a00 */
[----:B0-----:R-:W-:-:S07]  /*4070*/  DADD R38, R86, R36 ;  /* 0x0000000056267229 */ /* 0x001fce0000000024 */
[----:B------:R-:W0:Y:S02]  /*4080*/  ATOMS.CAST.SPIN.64 P0, [R89+0x10], R36, R38 ;  /* 0x000010245900758d */ /* 0x000e240001800426 */
[----:B0-----:R-:W-:Y:S05]  /*4090*/  @!P0 BRA `(.L_x_43) ;  /* 0xfffffffc00f08947 */ /* 0x001fea000383ffff */
[----:B------:R-:W-:Y:S05]  /*40a0*/  BRA `(.L_x_41) ;  /* 0x0000000000307947 */ /* 0x000fea0003800000 */
.L_x_42:
[----:B------:R-:W0:Y:S02]  /*40b0*/  QSPC.E.D P0, RZ, [R88+0x10] ;  /* 0x0000100058ff73aa */ /* 0x000e240000000700 */
[----:B0-----:R-:W-:Y:S05]  /*40c0*/  @!P0 BRA `(.L_x_44) ;  /* 0x00000000001c8947 */ /* 0x001fea0003800000 */
.L_x_45:
[----:B------:R-:W2:Y:S02]  /*40d0*/  LD.E.64 R36, [R88+0x10] ;  /* 0x0000001058247980 */ /* 0x000ea40000100b00 */
[----:B--2---:R-:W-:-:S10]  /*40e0*/  DADD R38, R86, R36 ;  /* 0x0000000056267229 */ /* 0x004fd40000000024 */
[----:B------:R-:W2:Y:S02]  /*40f0*/  ATOM.E.CAST.SPIN.64 PT, R38, [R88+0x10], R36, R38 ;  /* 0x000010245826738b */ /* 0x000ea400019e0526 */
[----:B--2---:R-:W-:-:S04]  /*4100*/  ISETP.EQ.U32.AND P0, PT, R38, 0x1, PT ;  /* 0x000000012600780c */ /* 0x004fc80003f02070 */
[----:B------:R-:W-:-:S13]  /*4110*/  ISETP.EQ.U32.AND.EX P0, PT, R39, RZ, PT, P0 ;  /* 0x000000ff2700720c */ /* 0x000fda0003f02100 */
[----:B------:R-:W-:Y:S05]  /*4120*/  @!P0 BRA `(.L_x_45) ;  /* 0xfffffffc00e88947 */ /* 0x000fea000383ffff */
[----:B------:R-:W-:Y:S05]  /*4130*/  BRA `(.L_x_41) ;  /* 0x00000000000c7947 */ /* 0x000fea0003800000 */
.L_x_44:
[----:B------:R-:W2:Y:S02]  /*4140*/  LD.E.64 R36, desc[UR10][R88.64+0x10] ;  /* 0x0000100a58247980 */ /* 0x000ea4000c101b00 */
[----:B--2---:R-:W-:-:S07]  /*4150*/  DADD R36, R86, R36 ;  /* 0x0000000056247229 */ /* 0x004fce0000000024 */
[----:B------:R0:W-:Y:S04]  /*4160*/  ST.E.64 desc[UR10][R88.64+0x10], R36 ;  /* 0x0000102458007985 */ /* 0x0001e8000c101b0a */
.L_x_41:
[----:B------:R-:W-:Y:S05]  /*4170*/  BSYNC.RECONVERGENT B1 ;  /* 0x0000000000017941 */ /* 0x000fea0003800200 */
.L_x_40:
[----:B0-----:R-:W0:Y:S01]  /*4180*/  LDS R36, [R20] ;  /* 0x0000000014247984 */ /* 0x001e220000000800 */
[----:B------:R-:W-:-:S03]  /*4190*/  DMUL R90, R56, R80 ;  /* 0x00000050385a7228 */ /* 0x000fc60000000000 */
[----:B------:R-:W1:Y:S01]  /*41a0*/  LDS R37, [R21] ;  /* 0x0000000015257984 */ /* 0x000e620000000800 */
[----:B0-----:R-:W-:-:S04]  /*41b0*/  VIADD R36, R36, 0xffffffff ;  /* 0xffffffff24247836 */ /* 0x001fc80000000000 */
[----:B-1----:R-:W-:-:S04]  /*41c0*/  IMAD R36, R36, R22, R37 ;  /* 0x0000001624247224 */ /* 0x002fc800078e0225 */
[----:B------:R-:W-:-:S04]  /*41d0*/  IMAD R93, R36, 0x3, RZ ;  /* 0x00000003245d7824 */ /* 0x000fc800078e02ff */
[----:B------:R-:W-:-:S05]  /*41e0*/  IMAD.WIDE R92, R93, 0x8, R24 ;  /* 0x000000085d5c7825 */ /* 0x000fca00078e0218 */
[----:B------:R0:W-:Y:S01]  /*41f0*/  ATOM.E.ADD.F64.RN.STRONG.GPU P0, RZ, desc[UR10][R92.64], R90 ;  /* 0x8000005a5cff79a2 */ /* 0x0001e2000c10ff0a */
[C---:B------:R-:W-:Y:S01]  /*4200*/  DMUL R86, R58.reuse, R82 ;  /* 0x000000523a567228 */ /* 0x040fe20000000000 */
[----:B------:R-:W-:Y:S01]  /*4210*/  BSSY.RECONVERGENT B1, `(.L_x_46) ;  /* 0x0000019000017945 */ /* 0x000fe20003800200 */
[----:B------:R-:W-:-:S06]  /*4220*/  DMUL R88, R58, R84 ;  /* 0x000000543a587228 */ /* 0x000fcc0000000000 */
[C---:B------:R-:W-:Y:S02]  /*4230*/  DFMA R86, R60.reuse, R84, R86 ;  /* 0x000000543c56722b */ /* 0x040fe40000000056 */
[----:B------:R-:W-:Y:S01]  /*4240*/  DFMA R88, R60, R82, R88 ;  /* 0x000000523c58722b */ /* 0x000fe20000000058 */
[----:B0-----:R-:W-:Y:S10]  /*4250*/  @P0 BRA `(.L_x_47) ;  /* 0x0000000000500947 */ /* 0x001ff40003800000 */
[----:B------:R-:W0:Y:S02]  /*4260*/  QSPC.E.S P0, RZ, [R92] ;  /* 0x000000005cff73aa */ /* 0x000e240000000500 */
[----:B0-----:R-:W-:Y:S05]  /*4270*/  @!P0 BRA `(.L_x_48) ;  /* 0x0000000000188947 */ /* 0x001fea0003800000 */
[----:B------:R-:W-:-:S07]  /*4280*/  MOV R93, R92 ;  /* 0x0000005c005d7202 */ /* 0x000fce0000000f00 */
.L_x_49:
[----:B------:R-:W0:Y:S02]  /*4290*/  LDS.64 R36, [R93] ;  /* 0x000000005d247984 */ /* 0x000e240000000a00 */
[----:B0-----:R-:W-:-:S07]  /*42a0*/  DADD R38, R90, R36 ;  /* 0x000000005a267229 */ /* 0x001fce0000000024 */
[----:B------:R-:W0:Y:S02]  /*42b0*/  ATOMS.CAST.SPIN.64 P0, [R93], R36, R38 ;  /* 0x000000245d00758d */ /* 0x000e240001800426 */
[----:B0-----:R-:W-:Y:S05]  /*42c0*/  @!P0 BRA `(.L_x_49) ;  /* 0xfffffffc00f08947 */ /* 0x001fea000383ffff */
[----:B------:R-:W-:Y:S05]  /*42d0*/  BRA `(.L_x_47) ;  /* 0x0000000000307947 */ /* 0x000fea0003800000 */
.L_x_48:
[----:B------:R-:W0:Y:S02]  /*42e0*/  QSPC.E.D P0, RZ, [R92] ;  /* 0x000000005cff73aa */ /* 0x000e240000000700 */
[----:B0-----:R-:W-:Y:S05]  /*42f0*/  @!P0 BRA `(.L_x_50) ;  /* 0x00000000001c8947 */ /* 0x001fea0003800000 */
.L_x_51:
[----:B------:R-:W2:Y:S02]  /*4300*/  LD.E.64 R36, [R92] ;  /* 0x000000005c247980 */ /* 0x000ea40000100b00 */
[----:B--2---:R-:W-:-:S10]  /*4310*/  DADD R38, R90, R36 ;  /* 0x000000005a267229 */ /* 0x004fd40000000024 */
[----:B------:R-:W2:Y:S02]  /*4320*/  ATOM.E.CAST.SPIN.64 PT, R38, [R92], R36, R38 ;  /* 0x000000245c26738b */ /* 0x000ea400019e0526 */
[----:B--2---:R-:W-:-:S04]  /*4330*/  ISETP.EQ.U32.AND P0, PT, R38, 0x1, PT ;  /* 0x000000012600780c */ /* 0x004fc80003f02070 */
[----:B------:R-:W-:-:S13]  /*4340*/  ISETP.EQ.U32.AND.EX P0, PT, R39, RZ, PT, P0 ;  /* 0x000000ff2700720c */ /* 0x000fda0003f02100 */
[----:B------:R-:W-:Y:S05]  /*4350*/  @!P0 BRA `(.L_x_51) ;  /* 0xfffffffc00e88947 */ /* 0x000fea000383ffff */
[----:B------:R-:W-:Y:S05]  /*4360*/  BRA `(.L_x_47) ;  /* 0x00000000000c7947 */ /* 0x000fea0003800000 */
.L_x_50:
[----:B------:R-:W2:Y:S02]  /*4370*/  LD.E.64 R36, desc[UR10][R92.64] ;  /* 0x0000000a5c247980 */ /* 0x000ea4000c101b00 */
[----:B--2---:R-:W-:-:S07]  /*4380*/  DADD R36, R90, R36 ;  /* 0x000000005a247229 */ /* 0x004fce0000000024 */
[----:B------:R0:W-:Y:S04]  /*4390*/  ST.E.64 desc[UR10][R92.64], R36 ;  /* 0x000000245c007985 */ /* 0x0001e8000c101b0a */
.L_x_47:
[----:B------:R-:W-:Y:S05]  /*43a0*/  BSYNC.RECONVERGENT B1 ;  /* 0x0000000000017941 */ /* 0x000fea0003800200 */
.L_x_46:
        /* <DEDUP_REMOVED lines=14> */
.L_x_55:
[----:B------:R-:W0:Y:S02]  /*4490*/  LDS.64 R36, [R93+0x8] ;  /* 0x000008005d247984 */ /* 0x000e240000000a00 */
[----:B0-----:R-:W-:-:S07]  /*44a0*/  DADD R38, R90, R36 ;  /* 0x000000005a267229 */ /* 0x001fce0000000024 */
[----:B------:R-:W0:Y:S02]  /*44b0*/  ATOMS.CAST.SPIN.64 P0, [R93+0x8], R36, R38 ;  /* 0x000008245d00758d */ /* 0x000e240001800426 */
[----:B0-----:R-:W-:Y:S05]  /*44c0*/  @!P0 BRA `(.L_x_55) ;  /* 0xfffffffc00f08947 */ /* 0x001fea000383ffff */
[----:B------:R-:W-:Y:S05]  /*44d0*/  BRA `(.L_x_53) ;  /* 0x0000000000307947 */ /* 0x000fea0003800000 */
.L_x_54:
[----:B------:R-:W0:Y:S02]  /*44e0*/  QSPC.E.D P0, RZ, [R92+0x8] ;  /* 0x000008005cff73aa */ /* 0x000e240000000700 */
[----:B0-----:R-:W-:Y:S05]  /*44f0*/  @!P0 BRA `(.L_x_56) ;  /* 0x00000000001c8947 */ /* 0x001fea0003800000 */
.L_x_57:
[----:B------:R-:W2:Y:S02]  /*4500*/  LD.E.64 R36, [R92+0x8] ;  /* 0x000000085c247980 */ /* 0x000ea40000100b00 */
[----:B--2---:R-:W-:-:S10]  /*4510*/  DADD R38, R90, R36 ;  /* 0x000000005a267229 */ /* 0x004fd40000000024 */
[----:B------:R-:W2:Y:S02]  /*4520*/  ATOM.E.CAST.SPIN.64 PT, R38, [R92+0x8], R36, R38 ;  /* 0x000008245c26738b */ /* 0x000ea400019e0526 */
[----:B--2---:R-:W-:-:S04]  /*4530*/  ISETP.EQ.U32.AND P0, PT, R38, 0x1, PT ;  /* 0x000000012600780c */ /* 0x004fc80003f02070 */
[----:B------:R-:W-:-:S13]  /*4540*/  ISETP.EQ.U32.AND.EX P0, PT, R39, RZ, PT, P0 ;  /* 0x000000ff2700720c */ /* 0x000fda0003f02100 */
[----:B------:R-:W-:Y:S05]  /*4550*/  @!P0 BRA `(.L_x_57) ;  /* 0xfffffffc00e88947 */ /* 0x000fea000383ffff */
[----:B------:R-:W-:Y:S05]  /*4560*/  BRA `(.L_x_53) ;  /* 0x00000000000c7947 */ /* 0x000fea0003800000 */
.L_x_56:
[----:B------:R-:W2:Y:S02]  /*4570*/  LD.E.64 R36, desc[UR10][R92.64+0x8] ;  /* 0x0000080a5c247980 */ /* 0x000ea4000c101b00 */
[----:B--2---:R-:W-:-:S07]  /*4580*/  DADD R36, R90, R36 ;  /* 0x000000005a247229 */ /* 0x004fce0000000024 */
[----:B------:R0:W-:Y:S04]  /*4590*/  ST.E.64 desc[UR10][R92.64+0x8], R36 ;  /* 0x000008245c007985 */ /* 0x0001e8000c101b0a */
.L_x_53:
[----:B------:R-:W-:Y:S05]  /*45a0*/  BSYNC.RECONVERGENT B1 ;  /* 0x0000000000017941 */ /* 0x000fea0003800200 */
.L_x_52:
[----:B0-----:R-:W0:Y:S01]  /*45b0*/  LDS R36, [R20] ;  /* 0x0000000014247984 */ /* 0x001e220000000800 */
[----:B------:R-:W-:-:S03]  /*45c0*/  DFMA R86, R88, 0.5, R86 ;  /* 0x3fe000005856782b */ /* 0x000fc60000000056 */
[----:B------:R-:W1:Y:S05]  /*45d0*/  LDS R37, [R21] ;  /* 0x0000000015257984 */ /* 0x000e6a0000000800 */
[----:B------:R-:W-:Y:S01]  /*45e0*/  DMUL R86, R34, R86 ;  /* 0x0000005622567228 */ /* 0x000fe20000000000 */
        /* <DEDUP_REMOVED lines=11> */
.L_x_61:
[----:B------:R-:W0:Y:S02]  /*46a0*/  LDS.64 R36, [R89+0x10] ;  /* 0x0000100059247984 */ /* 0x000e240000000a00 */
[----:B0-----:R-:W-:-:S07]  /*46b0*/  DADD R38, R86, R36 ;  /* 0x0000000056267229 */ /* 0x001fce0000000024 */
[----:B------:R-:W0:Y:S02]  /*46c0*/  ATOMS.CAST.SPIN.64 P0, [R89+0x10], R36, R38 ;  /* 0x000010245900758d */ /* 0x000e240001800426 */
[----:B0-----:R-:W-:Y:S05]  /*46d0*/  @!P0 BRA `(.L_x_61) ;  /* 0xfffffffc00f08947 */ /* 0x001fea000383ffff */
[----:B------:R-:W-:Y:S05]  /*46e0*/  BRA `(.L_x_59) ;  /* 0x0000000000307947 */ /* 0x000fea0003800000 */
.L_x_60:
[----:B------:R-:W0:Y:S02]  /*46f0*/  QSPC.E.D P0, RZ, [R88+0x10] ;  /* 0x0000100058ff73aa */ /* 0x000e240000000700 */
[----:B0-----:R-:W-:Y:S05]  /*4700*/  @!P0 BRA `(.L_x_62) ;  /* 0x00000000001c8947 */ /* 0x001fea0003800000 */
.L_x_63:
[----:B------:R-:W2:Y:S02]  /*4710*/  LD.E.64 R36, [R88+0x10] ;  /* 0x0000001058247980 */ /* 0x000ea40000100b00 */
[----:B--2---:R-:W-:-:S10]  /*4720*/  DADD R38, R86, R36 ;  /* 0x0000000056267229 */ /* 0x004fd40000000024 */
[----:B------:R-:W2:Y:S02]  /*4730*/  ATOM.E.CAST.SPIN.64 PT, R38, [R88+0x10], R36, R38 ;  /* 0x000010245826738b */ /* 0x000ea400019e0526 */
[----:B--2---:R-:W-:-:S04]  /*4740*/  ISETP.EQ.U32.AND P0, PT, R38, 0x1, PT ;  /* 0x000000012600780c */ /* 0x004fc80003f02070 */
[----:B------:R-:W-:-:S13]  /*4750*/  ISETP.EQ.U32.AND.EX P0, PT, R39, RZ, PT, P0 ;  /* 0x000000ff2700720c */ /* 0x000fda0003f02100 */
[----:B------:R-:W-:Y:S05]  /*4760*/  @!P0 BRA `(.L_x_63) ;  /* 0xfffffffc00e88947 */ /* 0x000fea000383ffff */
[----:B------:R-:W-:Y:S05]  /*4770*/  BRA `(.L_x_59) ;  /* 0x00000000000c7947 */ /* 0x000fea0003800000 */
.L_x_62:
[----:B------:R-:W2:Y:S02]  /*4780*/  LD.E.64 R36, desc[UR10][R88.64+0x10] ;  /* 0x0000100a58247980 */ /* 0x000ea4000c101b00 */
[----:B--2---:R-:W-:-:S07]  /*4790*/  DADD R36, R86, R36 ;  /* 0x0000000056247229 */ /* 0x004fce0000000024 */
[----:B------:R0:W-:Y:S04]  /*47a0*/  ST.E.64 desc[UR10][R88.64+0x10], R36 ;  /* 0x0000102458007985 */ /* 0x0001e8000c101b0a */
.L_x_59:
[----:B------:R-:W-:Y:S05]  /*47b0*/  BSYNC.RECONVERGENT B1 ;  /* 0x0000000000017941 */ /* 0x000fea0003800200 */
.L_x_58:
[----:B0-----:R-:W0:Y:S01]  /*47c0*/  LDS R36, [R20] ;  /* 0x0000000014247984 */ /* 0x001e220000000800 */
[----:B------:R-:W-:-:S03]  /*47d0*/  DMUL R80, RZ, R80 ;  /* 0x00000050ff507228 */ /* 0x000fc60000000000 */
[----:B------:R-:W1:Y:S01]  /*47e0*/  LDS R37, [R21] ;  /* 0x0000000015257984 */ /* 0x000e620000000800 */
[----:B0-----:R-:W-:-:S05]  /*47f0*/  IADD3 R36, PT, PT, R36, -0x1, RZ ;  /* 0xffffffff24247810 */ /* 0x001fca0007ffe0ff */
[----:B-1----:R-:W-:-:S04]  /*4800*/  IMAD R36, R36, R22, R37 ;  /* 0x0000001624247224 */ /* 0x002fc800078e0225 */
[----:B------:R-:W-:-:S04]  /*4810*/  IMAD R87, R36, R23, 0x3 ;  /* 0x0000000324577424 */ /* 0x000fc800078e0217 */
        /* <DEDUP_REMOVED lines=10> */
[----:B------:R-:W-:-:S05]  /*48c0*/  IMAD.MOV.U32 R36, RZ, RZ, R86 ;  /* 0x000000ffff247224 */ /* 0x000fca00078e0056 */
[----:B------:R-:W-:-:S07]  /*48d0*/  MOV R87, R36 ;  /* 0x0000002400577202 */ /* 0x000fce0000000f00 */
.L_x_67:
[----:B------:R-:W0:Y:S02]  /*48e0*/  LDS.64 R36, [R87] ;  /* 0x0000000057247984 */ /* 0x000e240000000a00 */
[----:B0-----:R-:W-:-:S07]  /*48f0*/  DADD R38, R80, R36 ;  /* 0x0000000050267229 */ /* 0x001fce0000000024 */
[----:B------:R-:W0:Y:S02]  /*4900*/  ATOMS.CAST.SPIN.64 P0, [R87], R36, R38 ;  /* 0x000000245700758d */ /* 0x000e240001800426 */
[----:B0-----:R-:W-:Y:S05]  /*4910*/  @!P0 BRA `(.L_x_67) ;  /* 0xfffffffc00f08947 */ /* 0x001fea000383ffff */
[----:B------:R-:W-:Y:S05]  /*4920*/  BRA `(.L_x_65) ;  /* 0x0000000000307947 */ /* 0x000fea0003800000 */
.L_x_66:
[----:B------:R-:W0:Y:S02]  /*4930*/  QSPC.E.D P0, RZ, [R86] ;  /* 0x0000000056ff73aa */ /* 0x000e240000000700 */
[----:B0-----:R-:W-:Y:S05]  /*4940*/  @!P0 BRA `(.L_x_68) ;  /* 0x00000000001c8947 */ /* 0x001fea0003800000 */
.L_x_69:
[----:B------:R-:W2:Y:S02]  /*4950*/  LD.E.64 R36, [R86] ;  /* 0x0000000056247980 */ /* 0x000ea40000100b00 */
[----:B--2---:R-:W-:-:S10]  /*4960*/  DADD R38, R80, R36 ;  /* 0x0000000050267229 */ /* 0x004fd40000000024 */
[----:B------:R-:W2:Y:S02]  /*4970*/  ATOM.E.CAST.SPIN.64 PT, R38, [R86], R36, R38 ;  /* 0x000000245626738b */ /* 0x000ea400019e0526 */
[----:B--2---:R-:W-:-:S04]  /*4980*/  ISETP.EQ.U32.AND P0, PT, R38, 0x1, PT ;  /* 0x000000012600780c */ /* 0x004fc80003f02070 */
[----:B------:R-:W-:-:S13]  /*4990*/  ISETP.EQ.U32.AND.EX P0, PT, R39, RZ, PT, P0 ;  /* 0x000000ff2700720c */ /* 0x000fda0003f02100 */
[----:B------:R-:W-:Y:S05]  /*49a0*/  @!P0 BRA `(.L_x_69) ;  /* 0xfffffffc00e88947 */ /* 0x000fea000383ffff */
[----:B------:R-:W-:Y:S05]  /*49b0*/  BRA `(.L_x_65) ;  /* 0x00000000000c7947 */ /* 0x000fea0003800000 */
.L_x_68:
[----:B------:R-:W2:Y:S02]  /*49c0*/  LD.E.64 R36, desc[UR10][R86.64] ;  /* 0x0000000a56247980 */ /* 0x000ea4000c101b00 */
[----:B--2---:R-:W-:-:S07]  /*49d0*/  DADD R36, R80, R36 ;  /* 0x0000000050247229 */ /* 0x004fce0000000024 */
[----:B------:R0:W-:Y:S04]  /*49e0*/  ST.E.64 desc[UR10][R86.64], R36 ;  /* 0x0000002456007985 */ /* 0x0001e8000c101b0a */
.L_x_65:
[----:B------:R-:W-:Y:S05]  /*49f0*/  BSYNC.RECONVERGENT B1 ;  /* 0x0000000000017941 */ /* 0x000fea0003800200 */
.L_x_64:
[----:B0-----:R-:W0:Y:S01]  /*4a00*/  LDS R36, [R20] ;  /* 0x0000000014247984 */ /* 0x001e220000000800 */
[----:B------:R-:W-:-:S03]  /*4a10*/  DMUL R80, R78, R42 ;  /* 0x0000002a4e507228 */ /* 0x000fc60000000000 */
[----:B------:R-:W1:Y:S01]  /*4a20*/  LDS R37, [R21] ;  /* 0x0000000015257984 */ /* 0x000e620000000800 */
[----:B0-----:R-:W-:-:S04]  /*4a30*/  VIADD R36, R36, 0xffffffff ;  /* 0xffffffff24247836 */ /* 0x001fc80000000000 */
[----:B-1----:R-:W-:-:S04]  /*4a40*/  IMAD R36, R36, R22, R37 ;  /* 0x0000001624247224 */ /* 0x002fc800078e0225 */
[----:B------:R-:W-:-:S04]  /*4a50*/  IMAD R37, R36, R23, 0x3 ;  /* 0x0000000324257424 */ /* 0x000fc800078e0217 */
        /* <DEDUP_REMOVED lines=8> */
.L_x_73:
[----:B------:R-:W0:Y:S02]  /*4ae0*/  LDS.64 R36, [R79+0x8] ;  /* 0x000008004f247984 */ /* 0x000e240000000a00 */
[----:B0-----:R-:W-:-:S07]  /*4af0*/  DADD R38, R80, R36 ;  /* 0x0000000050267229 */ /* 0x001fce0000000024 */
[----:B------:R-:W0:Y:S02]  /*4b00*/  ATOMS.CAST.SPIN.64 P0, [R79+0x8], R36, R38 ;  /* 0x000008244f00758d */ /* 0x000e240001800426 */
[----:B0-----:R-:W-:Y:S05]  /*4b10*/  @!P0 BRA `(.L_x_73) ;  /* 0xfffffffc00f08947 */ /* 0x001fea000383ffff */
[----:B------:R-:W-:Y:S05]  /*4b20*/  BRA `(.L_x_71) ;  /* 0x0000000000307947 */ /* 0x000fea0003800000 */
.L_x_72:
[----:B------:R-:W0:Y:S02]  /*4b30*/  QSPC.E.D P0, RZ, [R78+0x8] ;  /* 0x000008004eff73aa */ /* 0x000e240000000700 */
[----:B0-----:R-:W-:Y:S05]  /*4b40*/  @!P0 BRA `(.L_x_74) ;  /* 0x00000000001c8947 */ /* 0x001fea0003800000 */
.L_x_75:
[----:B------:R-:W2:Y:S02]  /*4b50*/  LD.E.64 R36, [R78+0x8] ;  /* 0x000000084e247980 */ /* 0x000ea40000100b00 */
[----:B--2---:R-:W-:-:S10]  /*4b60*/  DADD R38, R80, R36 ;  /* 0x0000000050267229 */ /* 0x004fd40000000024 */
[----:B------:R-:W2:Y:S02]  /*4b70*/  ATOM.E.CAST.SPIN.64 PT, R38, [R78+0x8], R36, R38 ;  /* 0x000008244e26738b */ /* 0x000ea400019e0526 */
[----:B--2---:R-:W-:-:S04]  /*4b80*/  ISETP.EQ.U32.AND P0, PT, R38, 0x1, PT ;  /* 0x000000012600780c */ /* 0x004fc80003f02070 */
[----:B------:R-:W-:-:S13]  /*4b90*/  ISETP.EQ.U32.AND.EX P0, PT, R39, RZ, PT, P0 ;  /* 0x000000ff2700720c */ /* 0x000fda0003f02100 */
[----:B------:R-:W-:Y:S05]  /*4ba0*/  @!P0 BRA `(.L_x_75) ;  /* 0xfffffffc00e88947 */ /* 0x000fea000383ffff */
[----:B------:R-:W-:Y:S05]  /*4bb0*/  BRA `(.L_x_71) ;  /* 0x00000000000c7947 */ /* 0x000fea0003800000 */
.L_x_74:
[----:B------:R-:W2:Y:S02]  /*4bc0*/  LD.E.64 R36, desc[UR10][R78.64+0x8] ;  /* 0x0000080a4e247980 */ /* 0x000ea4000c101b00 */
[----:B--2---:R-:W-:-:S07]  /*4bd0*/  DADD R36, R80, R36 ;  /* 0x0000000050247229 */ /* 0x004fce0000000024 */
[----:B------:R0:W-:Y:S04]  /*4be0*/  ST.E.64 desc[UR10][R78.64+0x8], R36 ;  /* 0x000008244e007985 */ /* 0x0001e8000c101b0a */
.L_x_71:
[----:B------:R-:W-:Y:S05]  /*4bf0*/  BSYNC.RECONVERGENT B1 ;  /* 0x0000000000017941 */ /* 0x000fea0003800200 */
.L_x_70:
[----:B0-----:R-:W0:Y:S01]  /*4c00*/  LDS R36, [R20] ;  /* 0x0000000014247984 */ /* 0x001e220000000800 */
[----:B------:R-:W-:-:S03]  /*4c10*/  DFMA R82, R82, 0.5, R84 ;  /* 0x3fe000005252782b */ /* 0x000fc60000000054 */
[----:B------:R-:W1:Y:S05]  /*4c20*/  LDS R37, [R21] ;  /* 0x0000000015257984 */ /* 0x000e6a0000000800 */
[----:B------:R-:W-:Y:S01]  /*4c30*/  DMUL R82, R34, R82 ;  /* 0x0000005222527228 */ /* 0x000fe20000000000 */
        /* <DEDUP_REMOVED lines=11> */
.L_x_79:
[----:B------:R-:W0:Y:S02]  /*4cf0*/  LDS.64 R36, [R79+0x10] ;  /* 0x000010004f247984 */ /* 0x000e240000000a00 */
[----:B0-----:R-:W-:-:S07]  /*4d00*/  DADD R38, R82, R36 ;  /* 0x0000000052267229 */ /* 0x001fce0000000024 */
[----:B------:R-:W0:Y:S02]  /*4d10*/  ATOMS.CAST.SPIN.64 P0, [R79+0x10], R36, R38 ;  /* 0x000010244f00758d */ /* 0x000e240001800426 */
[----:B0-----:R-:W-:Y:S05]  /*4d20*/  @!P0 BRA `(.L_x_79) ;  /* 0xfffffffc00f08947 */ /* 0x001fea000383ffff */
[----:B------:R-:W-:Y:S05]  /*4d30*/  BRA `(.L_x_77) ;  /* 0x0000000000307947 */ /* 0x000fea0003800000 */
.L_x_78:
[----:B------:R-:W0:Y:S02]  /*4d40*/  QSPC.E.D P0, RZ, [R78+0x10] ;  /* 0x000010004eff73aa */ /* 0x000e240000000700 */
[----:B0-----:R-:W-:Y:S05]  /*4d50*/  @!P0 BRA `(.L_x_80) ;  /* 0x00000000001c8947 */ /* 0x001fea0003800000 */
.L_x_81:
[----:B------:R-:W2:Y:S02]  /*4d60*/  LD.E.64 R36, [R78+0x10] ;  /* 0x000000104e247980 */ /* 0x000ea40000100b00 */
[----:B--2---:R-:W-:-:S10]  /*4d70*/  DADD R38, R82, R36 ;  /* 0x0000000052267229 */ /* 0x004fd40000000024 */
[----:B------:R-:W2:Y:S02]  /*4d80*/  ATOM.E.CAST.SPIN.64 PT, R38, [R78+0x10], R36, R38 ;  /* 0x000010244e26738b */ /* 0x000ea400019e0526 */
[----:B--2---:R-:W-:-:S04]  /*4d90*/  ISETP.EQ.U32.AND P0, PT, R38, 0x1, PT ;  /* 0x000000012600780c */ /* 0x004fc80003f02070 */
[----:B------:R-:W-:-:S13]  /*4da0*/  ISETP.EQ.U32.AND.EX P0, PT, R39, RZ, PT, P0 ;  /* 0x000000ff2700720c */ /* 0x000fda0003f02100 */
[----:B------:R-:W-:Y:S05]  /*4db0*/  @!P0 BRA `(.L_x_81) ;  /* 0xfffffffc00e88947 */ /* 0x000fea000383ffff */
[----:B------:R-:W-:Y:S05]  /*4dc0*/  BRA `(.L_x_77) ;  /* 0x00000000000c7947 */ /* 0x000fea0003800000 */
.L_x_80:
[----:B------:R-:W2:Y:S02]  /*4dd0*/  LD.E.64 R36, desc[UR10][R78.64+0x10] ;  /* 0x0000100a4e247980 */ /* 0x000ea4000c101b00 */
[----:B--2---:R-:W-:-:S07]  /*4de0*/  DADD R36, R82, R36 ;  /* 0x0000000052247229 */ /* 0x004fce0000000024 */
[----:B------:R0:W-:Y:S04]  /*4df0*/  ST.E.64 desc[UR10][R78.64+0x10], R36 ;  /* 0x000010244e007985 */ /* 0x0001e8000c101b0a */
.L_x_77:
[----:B------:R-:W-:Y:S05]  /*4e00*/  BSYNC.RECONVERGENT B1 ;  /* 0x0000000000017941 */ /* 0x000fea0003800200 */
.L_x_76:
[----:B0-----:R-:W-:Y:S01]  /*4e10*/  LDS R37, [R21] ;  /* 0x0000000015257984 */ /* 0x001fe20000000800 */
[----:B------:R-:W-:-:S03]  /*4e20*/  DMUL R82, R64, R72 ;  /* 0x0000004840527228 */ /* 0x000fc60000000000 */
[----:B------:R-:W0:Y:S02]  /*4e30*/  LDS R36, [R20] ;  /* 0x0000000014247984 */ /* 0x000e240000000800 */
[----:B0-----:R-:W-:-:S04]  /*4e40*/  IMAD R36, R36, R22, R37 ;  /* 0x0000001624247224 */ /* 0x001fc800078e0225 */
[----:B------:R-:W-:-:S04]  /*4e50*/  IMAD R85, R36, R23, -0x3 ;  /* 0xfffffffd24557424 */ /* 0x000fc800078e0217 */
        /* <DEDUP_REMOVED lines=10> */
[----:B------:R-:W-:-:S04]  /*4f00*/  MOV R36, R84 ;  /* 0x0000005400247202 */ /* 0x000fc80000000f00 */
[----:B------:R-:W-:-:S07]  /*4f10*/  MOV R85, R36 ;  /* 0x0000002400557202 */ /* 0x000fce0000000f00 */
.L_x_85:
[----:B------:R-:W0:Y:S02]  /*4f20*/  LDS.64 R36, [R85] ;  /* 0x0000000055247984 */ /* 0x000e240000000a00 */
[----:B0-----:R-:W-:-:S07]  /*4f30*/  DADD R38, R82, R36 ;  /* 0x0000000052267229 */ /* 0x001fce0000000024 */
[----:B------:R-:W0:Y:S02]  /*4f40*/  ATOMS.CAST.SPIN.64 P0, [R85], R36, R38 ;  /* 0x000000245500758d */ /* 0x000e240001800426 */
[----:B0-----:R-:W-:Y:S05]  /*4f50*/  @!P0 BRA `(.L_x_85) ;  /* 0xfffffffc00f08947 */ /* 0x001fea000383ffff */
[----:B------:R-:W-:Y:S05]  /*4f60*/  BRA `(.L_x_83) ;  /* 0x0000000000307947 */ /* 0x000fea0003800000 */
.L_x_84:
[----:B------:R-:W0:Y:S02]  /*4f70*/  QSPC.E.D P0, RZ, [R84] ;  /* 0x0000000054ff73aa */ /* 0x000e240000000700 */
[----:B0-----:R-:W-:Y:S05]  /*4f80*/  @!P0 BRA `(.L_x_86) ;  /* 0x00000000001c8947 */ /* 0x001fea0003800000 */
.L_x_87:
[----:B------:R-:W2:Y:S02]  /*4f90*/  LD.E.64 R36, [R84] ;  /* 0x0000000054247980 */ /* 0x000ea40000100b00 */
[----:B--2---:R-:W-:-:S10]  /*4fa0*/  DADD R38, R82, R36 ;  /* 0x0000000052267229 */ /* 0x004fd40000000024 */
[----:B------:R-:W2:Y:S02]  /*4fb0*/  ATOM.E.CAST.SPIN.64 PT, R38, [R84], R36, R38 ;  /* 0x000000245426738b */ /* 0x000ea400019e0526 */
[----:B--2---:R-:W-:-:S04]  /*4fc0*/  ISETP.EQ.U32.AND P0, PT, R38, 0x1, PT ;  /* 0x000000012600780c */ /* 0x004fc80003f02070 */
[----:B------:R-:W-:-:S13]  /*4fd0*/  ISETP.EQ.U32.AND.EX P0, PT, R39, RZ, PT, P0 ;  /* 0x000000ff2700720c */ /* 0x000fda0003f02100 */
[----:B------:R-:W-:Y:S05]  /*4fe0*/  @!P0 BRA `(.L_x_87) ;  /* 0xfffffffc00e88947 */ /* 0x000fea000383ffff */
[----:B------:R-:W-:Y:S05]  /*4ff0*/  BRA `(.L_x_83) ;  /* 0x00000000000c7947 */ /* 0x000fea0003800000 */
.L_x_86:
[----:B------:R-:W2:Y:S02]  /*5000*/  LD.E.64 R36, desc[UR10][R84.64] ;  /* 0x0000000a54247980 */ /* 0x000ea4000c101b00 */
[----:B--2---:R-:W-:-:S07]  /*5010*/  DADD R36, R82, R36 ;  /* 0x0000000052247229 */ /* 0x004fce0000000024 */
[----:B------:R0:W-:Y:S04]  /*5020*/  ST.E.64 desc[UR10][R84.64], R36 ;  /* 0x0000002454007985 */ /* 0x0001e8000c101b0a */
.L_x_83:
[----:B------:R-:W-:Y:S05]  /*5030*/  BSYNC.RECONVERGENT B1 ;  /* 0x0000000000017941 */ /* 0x000fea0003800200 */
.L_x_82:
[----:B0-----:R-:W-:Y:S01]  /*5040*/  LDS R37, [R21] ;  /* 0x0000000015257984 */ /* 0x001fe20000000800 */
[----:B------:R-:W-:-:S03]  /*5050*/  DMUL R84, R70, R62 ;  /* 0x0000003e46547228 */ /* 0x000fc60000000000 */
[----:B------:R-:W0:Y:S02]  /*5060*/  LDS R36, [R20] ;  /* 0x0000000014247984 */ /* 0x000e240000000800 */
[----:B0-----:R-:W-:-:S04]  /*5070*/  IMAD R36, R36, R22, R37 ;  /* 0x0000001624247224 */ /* 0x001fc800078e0225 */
        /* <DEDUP_REMOVED lines=9> */
.L_x_91:
[----:B------:R-:W0:Y:S02]  /*5110*/  LDS.64 R36, [R83+0x8] ;  /* 0x0000080053247984 */ /* 0x000e240000000a00 */
[----:B0-----:R-:W-:-:S07]  /*5120*/  DADD R38, R84, R36 ;  /* 0x0000000054267229 */ /* 0x001fce0000000024 */
[----:B------:R-:W0:Y:S02]  /*5130*/  ATOMS.CAST.SPIN.64 P0, [R83+0x8], R36, R38 ;  /* 0x000008245300758d */ /* 0x000e240001800426 */
[----:B0-----:R-:W-:Y:S05]  /*5140*/  @!P0 BRA `(.L_x_91) ;  /* 0xfffffffc00f08947 */ /* 0x001fea000383ffff */
[----:B------:R-:W-:Y:S05]  /*5150*/  BRA `(.L_x_89) ;  /* 0x0000000000307947 */ /* 0x000fea0003800000 */
.L_x_90:
[----:B------:R-:W0:Y:S02]  /*5160*/  QSPC.E.D P0, RZ, [R82+0x8] ;  /* 0x0000080052ff73aa */ /* 0x000e240000000700 */
[----:B0-----:R-:W-:Y:S05]  /*5170*/  @!P0 BRA `(.L_x_92) ;  /* 0x00000000001c8947 */ /* 0x001fea0003800000 */
.L_x_93:
[----:B------:R-:W2:Y:S02]  /*5180*/  LD.E.64 R36, [R82+0x8] ;  /* 0x0000000852247980 */ /* 0x000ea40000100b00 */
[----:B--2---:R-:W-:-:S10]  /*5190*/  DADD R38, R84, R36 ;  /* 0x0000000054267229 */ /* 0x004fd40000000024 */
[----:B------:R-:W2:Y:S02]  /*51a0*/  ATOM.E.CAST.SPIN.64 PT, R38, [R82+0x8], R36, R38 ;  /* 0x000008245226738b */ /* 0x000ea400019e0526 */
[----:B--2---:R-:W-:-:S04]  /*51b0*/  ISETP.EQ.U32.AND P0, PT, R38, 0x1, PT ;  /* 0x000000012600780c */ /* 0x004fc80003f02070 */
[----:B------:R-:W-:-:S13]  /*51c0*/  ISETP.EQ.U32.AND.EX P0, PT, R39, RZ, PT, P0 ;  /* 0x000000ff2700720c */ /* 0x000fda0003f02100 */
[----:B------:R-:W-:Y:S05]  /*51d0*/  @!P0 BRA `(.L_x_93) ;  /* 0xfffffffc00e88947 */ /* 0x000fea000383ffff */
[----:B------:R-:W-:Y:S05]  /*51e0*/  BRA `(.L_x_89) ;  /* 0x00000000000c7947 */ /* 0x000fea0003800000 */
.L_x_92:
[----:B------:R-:W2:Y:S02]  /*51f0*/  LD.E.64 R36, desc[UR10][R82.64+0x8] ;  /* 0x0000080a52247980 */ /* 0x000ea4000c101b00 */
[----:B--2---:R-:W-:-:S07]  /*5200*/  DADD R36, R84, R36 ;  /* 0x0000000054247229 */ /* 0x004fce0000000024 */
[----:B------:R0:W-:Y:S04]  /*5210*/  ST.E.64 desc[UR10][R82.64+0x8], R36 ;  /* 0x0000082452007985 */ /* 0x0001e8000c101b0a */
.L_x_89:
[----:B------:R-:W-:Y:S05]  /*5220*/  BSYNC.RECONVERGENT B1 ;  /* 0x0000000000017941 */ /* 0x000fea0003800200 */
.L_x_88:
[----:B0-----:R-:W-:Y:S01]  /*5230*/  LDS R37, [R21] ;  /* 0x0000000015257984 */ /* 0x001fe20000000800 */
[----:B------:R-:W-:-:S03]  /*5240*/  DFMA R78, R80, 0.5, R78 ;  /* 0x3fe00000504e782b */ /* 0x000fc6000000004e */
[----:B------:R-:W0:Y:S05]  /*5250*/  LDS R36, [R20] ;  /* 0x0000000014247984 */ /* 0x000e2a0000000800 */
[----:B------:R-:W-:Y:S01]  /*5260*/  DMUL R80, R34, R78 ;  /* 0x0000004e22507228 */ /* 0x000fe20000000000 */
        /* <DEDUP_REMOVED lines=10> */
.L_x_97:
[----:B------:R-:W0:Y:S02]  /*5310*/  LDS.64 R36, [R79+0x10] ;  /* 0x000010004f247984 */ /* 0x000e240000000a00 */
[----:B0-----:R-:W-:-:S07]  /*5320*/  DADD R38, R80, R36 ;  /* 0x0000000050267229 */ /* 0x001fce0000000024 */
[----:B------:R-:W0:Y:S02]  /*5330*/  ATOMS.CAST.SPIN.64 P0, [R79+0x10], R36, R38 ;  /* 0x000010244f00758d */ /* 0x000e240001800426 */
[----:B0-----:R-:W-:Y:S05]  /*5340*/  @!P0 BRA `(.L_x_97) ;  /* 0xfffffffc00f08947 */ /* 0x001fea000383ffff */
[----:B------:R-:W-:Y:S05]  /*5350*/  BRA `(.L_x_95) ;  /* 0x0000000000307947 */ /* 0x000fea0003800000 */
.L_x_96:
[----:B------:R-:W0:Y:S02]  /*5360*/  QSPC.E.D P0, RZ, [R78+0x10] ;  /* 0x000010004eff73aa */ /* 0x000e240000000700 */
[----:B0-----:R-:W-:Y:S05]  /*5370*/  @!P0 BRA `(.L_x_98) ;  /* 0x00000000001c8947 */ /* 0x001fea0003800000 */
.L_x_99:
[----:B------:R-:W2:Y:S02]  /*5380*/  LD.E.64 R36, [R78+0x10] ;  /* 0x000000104e247980 */ /* 0x000ea40000100b00 */
[----:B--2---:R-:W-:-:S10]  /*5390*/  DADD R38, R80, R36 ;  /* 0x0000000050267229 */ /* 0x004fd40000000024 */
[----:B------:R-:W2:Y:S02]  /*53a0*/  ATOM.E.CAST.SPIN.64 PT, R38, [R78+0x10], R36, R38 ;  /* 0x000010244e26738b */ /* 0x000ea400019e0526 */
[----:B--2---:R-:W-:-:S04]  /*53b0*/  ISETP.EQ.U32.AND P0, PT, R38, 0x1, PT ;  /* 0x000000012600780c */ /* 0x004fc80003f02070 */
[----:B------:R-:W-:-:S13]  /*53c0*/  ISETP.EQ.U32.AND.EX P0, PT, R39, RZ, PT, P0 ;  /* 0x000000ff2700720c */ /* 0x000fda0003f02100 */
[----:B------:R-:W-:Y:S05]  /*53d0*/  @!P0 BRA `(.L_x_99) ;  /* 0xfffffffc00e88947 */ /* 0x000fea000383ffff */
[----:B------:R-:W-:Y:S05]  /*53e0*/  BRA `(.L_x_95) ;  /* 0x00000000000c7947 */ /* 0x000fea0003800000 */
.L_x_98:
[----:B------:R-:W2:Y:S02]  /*53f0*/  LD.E.64 R36, desc[UR10][R78.64+0x10] ;  /* 0x0000100a4e247980 */ /* 0x000ea4000c101b00 */
[----:B--2---:R-:W-:-:S07]  /*5400*/  DADD R36, R80, R36 ;  /* 0x0000000050247229 */ /* 0x004fce0000000024 */
[----:B------:R0:W-:Y:S04]  /*5410*/  ST.E.64 desc[UR10][R78.64+0x10], R36 ;  /* 0x000010244e007985 */ /* 0x0001e8000c101b0a */
.L_x_95:
[----:B------:R-:W-:Y:S05]  /*5420*/  BSYNC.RECONVERGENT B1 ;  /* 0x0000000000017941 */ /* 0x000fea0003800200 */
.L_x_94:
[----:B0-----:R-:W-:Y:S01]  /*5430*/  LDS R37, [R21] ;  /* 0x0000000015257984 */ /* 0x001fe20000000800 */
[----:B------:R-:W-:-:S03]  /*5440*/  DMUL R82, R56, R72 ;  /* 0x0000004838527228 */ /* 0x000fc60000000000 */
[----:B------:R-:W0:Y:S02]  /*5450*/  LDS R36, [R20] ;  /* 0x0000000014247984 */ /* 0x000e240000000800 */
[----:B0-----:R-:W-:-:S04]  /*5460*/  IMAD R36, R36, R22, R37 ;  /* 0x0000001624247224 */ /* 0x001fc800078e0225 */
        /* <DEDUP_REMOVED lines=13> */
.L_x_103:
[----:B------:R-:W0:Y:S02]  /*5540*/  LDS.64 R36, [R85] ;  /* 0x0000000055247984 */ /* 0x000e240000000a00 */
[----:B0-----:R-:W-:-:S07]  /*5550*/  DADD R38, R82, R36 ;  /* 0x0000000052267229 */ /* 0x001fce0000000024 */
[----:B------:R-:W0:Y:S02]  /*5560*/  ATOMS.CAST.SPIN.64 P0, [R85], R36, R38 ;  /* 0x000000245500758d */ /* 0x000e240001800426 */
[----:B0-----:R-:W-:Y:S05]  /*5570*/  @!P0 BRA `(.L_x_103) ;  /* 0xfffffffc00f08947 */ /* 0x001fea000383ffff */
[----:B------:R-:W-:Y:S05]  /*5580*/  BRA `(.L_x_101) ;  /* 0x0000000000307947 */ /* 0x000fea0003800000 */
.L_x_102:
[----:B------:R-:W0:Y:S02]  /*5590*/  QSPC.E.D P0, RZ, [R84] ;  /* 0x0000000054ff73aa */ /* 0x000e240000000700 */
[----:B0-----:R-:W-:Y:S05]  /*55a0*/  @!P0 BRA `(.L_x_104) ;  /* 0x00000000001c8947 */ /* 0x001fea0003800000 */
.L_x_105:
[----:B------:R-:W2:Y:S02]  /*55b0*/  LD.E.64 R36, [R84] ;  /* 0x0000000054247980 */ /* 0x000ea40000100b00 */
[----:B--2---:R-:W-:-:S10]  /*55c0*/  DADD R38, R82, R36 ;  /* 0x0000000052267229 */ /* 0x004fd40000000024 */
[----:B------:R-:W2:Y:S02]  /*55d0*/  ATOM.E.CAST.SPIN.64 PT, R38, [R84], R36, R38 ;  /* 0x000000245426738b */ /* 0x000ea400019e0526 */
[----:B--2---:R-:W-:-:S04]  /*55e0*/  ISETP.EQ.U32.AND P0, PT, R38, 0x1, PT ;  /* 0x000000012600780c */ /* 0x004fc80003f02070 */
[----:B------:R-:W-:-:S13]  /*55f0*/  ISETP.EQ.U32.AND.EX P0, PT, R39, RZ, PT, P0 ;  /* 0x000000ff2700720c */ /* 0x000fda0003f02100 */
[----:B------:R-:W-:Y:S05]  /*5600*/  @!P0 BRA `(.L_x_105) ;  /* 0xfffffffc00e88947 */ /* 0x000fea000383ffff */
[----:B------:R-:W-:Y:S05]  /*5610*/  BRA `(.L_x_101) ;  /* 0x00000000000c7947 */ /* 0x000fea0003800000 */
.L_x_104:
[----:B------:R-:W2:Y:S02]  /*5620*/  LD.E.64 R36, desc[UR10][R84.64] ;  /* 0x0000000a54247980 */ /* 0x000ea4000c101b00 */
[----:B--2---:R-:W-:-:S07]  /*5630*/  DADD R36, R82, R36 ;  /* 0x0000000052247229 */ /* 0x004fce0000000024 */
[----:B------:R0:W-:Y:S04]  /*5640*/  ST.E.64 desc[UR10][R84.64], R36 ;  /* 0x0000002454007985 */ /* 0x0001e8000c101b0a */
.L_x_101:
[----:B------:R-:W-:Y:S05]  /*5650*/  BSYNC.RECONVERGENT B1 ;  /* 0x0000000000017941 */ /* 0x000fea0003800200 */
.L_x_100:
[----:B0-----:R-:W-:Y:S01]  /*5660*/  LDS R37, [R21] ;  /* 0x0000000015257984 */ /* 0x001fe20000000800 */
[----:B------:R-:W-:-:S03]  /*5670*/  DMUL R84, R70, R54 ;  /* 0x0000003646547228 */ /* 0x000fc60000000000 */
[----:B------:R-:W0:Y:S02]  /*5680*/  LDS R36, [R20] ;  /* 0x0000000014247984 */ /* 0x000e240000000800 */
[----:B0-----:R-:W-:-:S04]  /*5690*/  IMAD R36, R36, R22, R37 ;  /* 0x0000001624247224 */ /* 0x001fc800078e0225 */
        /* <DEDUP_REMOVED lines=9> */
.L_x_109:
[----:B------:R-:W0:Y:S02]  /*5730*/  LDS.64 R36, [R83+0x8] ;  /* 0x0000080053247984 */ /* 0x000e240000000a00 */
[----:B0-----:R-:W-:-:S07]  /*5740*/  DADD R38, R84, R36 ;  /* 0x0000000054267229 */ /* 0x001fce0000000024 */
[----:B------:R-:W0:Y:S02]  /*5750*/  ATOMS.CAST.SPIN.64 P0, [R83+0x8], R36, R38 ;  /* 0x000008245300758d */ /* 0x000e240001800426 */
[----:B0-----:R-:W-:Y:S05]  /*5760*/  @!P0 BRA `(.L_x_109) ;  /* 0xfffffffc00f08947 */ /* 0x001fea000383ffff */
[----:B------:R-:W-:Y:S05]  /*5770*/  BRA `(.L_x_107) ;  /* 0x0000000000307947 */ /* 0x000fea0003800000 */
.L_x_108:
[----:B------:R-:W0:Y:S02]  /*5780*/  QSPC.E.D P0, RZ, [R82+0x8] ;  /* 0x0000080052ff73aa */ /* 0x000e240000000700 */
[----:B0-----:R-:W-:Y:S05]  /*5790*/  @!P0 BRA `(.L_x_110) ;  /* 0x00000000001c8947 */ /* 0x001fea0003800000 */
.L_x_111:
[----:B------:R-:W2:Y:S02]  /*57a0*/  LD.E.64 R36, [R82+0x8] ;  /* 0x0000000852247980 */ /* 0x000ea40000100b00 */
[----:B--2---:R-:W-:-:S10]  /*57b0*/  DADD R38, R84, R36 ;  /* 0x0000000054267229 */ /* 0x004fd40000000024 */
[----:B------:R-:W2:Y:S02]  /*57c0*/  ATOM.E.CAST.SPIN.64 PT, R38, [R82+0x8], R36, R38 ;  /* 0x000008245226738b */ /* 0x000ea400019e0526 */
[----:B--2---:R-:W-:-:S04]  /*57d0*/  ISETP.EQ.U32.AND P0, PT, R38, 0x1, PT ;  /* 0x000000012600780c */ /* 0x004fc80003f02070 */
[----:B------:R-:W-:-:S13]  /*57e0*/  ISETP.EQ.U32.AND.EX P0, PT, R39, RZ, PT, P0 ;  /* 0x000000ff2700720c */ /* 0x000fda0003f02100 */
[----:B------:R-:W-:Y:S05]  /*57f0*/  @!P0 BRA `(.L_x_111) ;  /* 0xfffffffc00e88947 */ /* 0x000fea000383ffff */
[----:B------:R-:W-:Y:S05]  /*5800*/  BRA `(.L_x_107) ;  /* 0x00000000000c7947 */ /* 0x000fea0003800000 */
.L_x_110:
[----:B------:R-:W2:Y:S02]  /*5810*/  LD.E.64 R36, desc[UR10][R82.64+0x8] ;  /* 0x0000080a52247980 */ /* 0x000ea4000c101b00 */
[----:B--2---:R-:W-:-:S07]  /*5820*/  DADD R36, R84, R36 ;  /* 0x0000000054247229 */ /* 0x004fce0000000024 */
[----:B------:R0:W-:Y:S04]  /*5830*/  ST.E.64 desc[UR10][R82.64+0x8], R36 ;  /* 0x0000082452007985 */ /* 0x0001e8000c101b0a */
.L_x_107:
[----:B------:R-:W-:Y:S05]  /*5840*/  BSYNC.RECONVERGENT B1 ;  /* 0x0000000000017941 */ /* 0x000fea0003800200 */
.L_x_106:
[----:B0-----:R-:W-:Y:S01]  /*5850*/  LDS R37, [R21] ;  /* 0x0000000015257984 */ /* 0x001fe20000000800 */
[----:B------:R-:W-:-:S03]  /*5860*/  DFMA R78, R80, 0.5, R78 ;  /* 0x3fe00000504e782b */ /* 0x000fc6000000004e */
[----:B------:R-:W0:Y:S05]  /*5870*/  LDS R36, [R20] ;  /* 0x0000000014247984 */ /* 0x000e2a0000000800 */
[----:B------:R-:W-:Y:S01]  /*5880*/  DMUL R80, R34, R78 ;  /* 0x0000004e22507228 */ /* 0x000fe20000000000 */
        /* <DEDUP_REMOVED lines=10> */
.L_x_115:
[----:B------:R-:W0:Y:S02]  /*5930*/  LDS.64 R36, [R79+0x10] ;  /* 0x000010004f247984 */ /* 0x000e240000000a00 */
[----:B0-----:R-:W-:-:S07]  /*5940*/  DADD R38, R80, R36 ;  /* 0x0000000050267229 */ /* 0x001fce0000000024 */
[----:B------:R-:W0:Y:S02]  /*5950*/  ATOMS.CAST.SPIN.64 P0, [R79+0x10], R36, R38 ;  /* 0x000010244f00758d */ /* 0x000e240001800426 */
[----:B0-----:R-:W-:Y:S05]  /*5960*/  @!P0 BRA `(.L_x_115) ;  /* 0xfffffffc00f08947 */ /* 0x001fea000383ffff */
[----:B------:R-:W-:Y:S05]  /*5970*/  BRA `(.L_x_113) ;  /* 0x0000000000307947 */ /* 0x000fea0003800000 */
.L_x_114:
[----:B------:R-:W0:Y:S02]  /*5980*/  QSPC.E.D P0, RZ, [R78+0x10] ;  /* 0x000010004eff73aa */ /* 0x000e240000000700 */
[----:B0-----:R-:W-:Y:S05]  /*5990*/  @!P0 BRA `(.L_x_116) ;  /* 0x00000000001c8947 */ /* 0x001fea0003800000 */
.L_x_117:
[----:B------:R-:W2:Y:S02]  /*59a0*/  LD.E.64 R36, [R78+0x10] ;  /* 0x000000104e247980 */ /* 0x000ea40000100b00 */
[----:B--2---:R-:W-:-:S10]  /*59b0*/  DADD R38, R80, R36 ;  /* 0x0000000050267229 */ /* 0x004fd40000000024 */
[----:B------:R-:W2:Y:S02]  /*59c0*/  ATOM.E.CAST.SPIN.64 PT, R38, [R78+0x10], R36, R38 ;  /* 0x000010244e26738b */ /* 0x000ea400019e0526 */
[----:B--2---:R-:W-:-:S04]  /*59d0*/  ISETP.EQ.U32.AND P0, PT, R38, 0x1, PT ;  /* 0x000000012600780c */ /* 0x004fc80003f02070 */
[----:B------:R-:W-:-:S13]  /*59e0*/  ISETP.EQ.U32.AND.EX P0, PT, R39, RZ, PT, P0 ;  /* 0x000000ff2700720c */ /* 0x000fda0003f02100 */
[----:B------:R-:W-:Y:S05]  /*59f0*/  @!P0 BRA `(.L_x_117) ;  /* 0xfffffffc00e88947 */ /* 0x000fea000383ffff */
[----:B------:R-:W-:Y:S05]  /*5a00*/  BRA `(.L_x_113) ;  /* 0x00000000000c7947 */ /* 0x000fea0003800000 */
.L_x_116:
[----:B------:R-:W2:Y:S02]  /*5a10*/  LD.E.64 R36, desc[UR10][R78.64+0x10] ;  /* 0x0000100a4e247980 */ /* 0x000ea4000c101b00 */
[----:B--2---:R-:W-:-:S07]  /*5a20*/  DADD R36, R80, R36 ;  /* 0x0000000050247229 */ /* 0x004fce0000000024 */
[----:B------:R0:W-:Y:S04]  /*5a30*/  ST.E.64 desc[UR10][R78.64+0x10], R36 ;  /* 0x000010244e007985 */ /* 0x0001e8000c101b0a */
.L_x_113:
[----:B------:R-:W-:Y:S05]  /*5a40*/  BSYNC.RECONVERGENT B1 ;  /* 0x0000000000017941 */ /* 0x000fea0003800200 */
.L_x_112:
[----:B0-----:R-:W-:Y:S01]  /*5a50*/  LDS R37, [R21] ;  /* 0x0000000015257984 */ /* 0x001fe20000000800 */
[----:B------:R-:W-:-:S03]  /*5a60*/  DMUL R78, RZ, R72 ;  /* 0x00000048ff4e7228 */ /* 0x000fc60000000000 */
[----:B------:R-:W0:Y:S02]  /*5a70*/  LDS R36, [R20] ;  /* 0x0000000014247984 */ /* 0x000e240000000800 */
[----:B0-----:R-:W-:-:S04]  /*5a80*/  IMAD R36, R36, R22, R37 ;  /* 0x0000001624247224 */ /* 0x001fc800078e0225 */
        /* <DEDUP_REMOVED lines=13> */
.L_x_121:
[----:B------:R-:W0:Y:S02]  /*5b60*/  LDS.64 R36, [R73] ;  /* 0x0000000049247984 */ /* 0x000e240000000a00 */
[----:B0-----:R-:W-:-:S07]  /*5b70*/  DADD R38, R78, R36 ;  /* 0x000000004e267229 */ /* 0x001fce0000000024 */
[----:B------:R-:W0:Y:S02]  /*5b80*/  ATOMS.CAST.SPIN.64 P0, [R73], R36, R38 ;  /* 0x000000244900758d */ /* 0x000e240001800426 */
[----:B0-----:R-:W-:Y:S05]  /*5b90*/  @!P0 BRA `(.L_x_121) ;  /* 0xfffffffc00f08947 */ /* 0x001fea000383ffff */
[----:B------:R-:W-:Y:S05]  /*5ba0*/  BRA `(.L_x_119) ;  /* 0x0000000000307947 */ /* 0x000fea0003800000 */
.L_x_120:
[----:B------:R-:W0:Y:S02]  /*5bb0*/  QSPC.E.D P0, RZ, [R72] ;  /* 0x0000000048ff73aa */ /* 0x000e240000000700 */
[----:B0-----:R-:W-:Y:S05]  /*5bc0*/  @!P0 BRA `(.L_x_122) ;  /* 0x00000000001c8947 */ /* 0x001fea0003800000 */
.L_x_123:
[----:B------:R-:W2:Y:S02]  /*5bd0*/  LD.E.64 R36, [R72] ;  /* 0x0000000048247980 */ /* 0x000ea40000100b00 */
[----:B--2---:R-:W-:-:S10]  /*5be0*/  DADD R38, R78, R36 ;  /* 0x000000004e267229 */ /* 0x004fd40000000024 */
[----:B------:R-:W2:Y:S02]  /*5bf0*/  ATOM.E.CAST.SPIN.64 PT, R38, [R72], R36, R38 ;  /* 0x000000244826738b */ /* 0x000ea400019e0526 */
[----:B--2---:R-:W-:-:S04]  /*5c00*/  ISETP.EQ.U32.AND P0, PT, R38, 0x1, PT ;  /* 0x000000012600780c */ /* 0x004fc80003f02070 */
[----:B------:R-:W-:-:S13]  /*5c10*/  ISETP.EQ.U32.AND.EX P0, PT, R39, RZ, PT, P0 ;  /* 0x000000ff2700720c */ /* 0x000fda0003f02100 */
[----:B------:R-:W-:Y:S05]  /*5c20*/  @!P0 BRA `(.L_x_123) ;  /* 0xfffffffc00e88947 */ /* 0x000fea000383ffff */
[----:B------:R-:W-:Y:S05]  /*5c30*/  BRA `(.L_x_119) ;  /* 0x00000000000c7947 */ /* 0x000fea0003800000 */
.L_x_122:
[----:B------:R-:W2:Y:S02]  /*5c40*/  LD.E.64 R36, desc[UR10][R72.64] ;  /* 0x0000000a48247980 */ /* 0x000ea4000c101b00 */
[----:B--2---:R-:W-:-:S07]  /*5c50*/  DADD R36, R78, R36 ;  /* 0x000000004e247229 */ /* 0x004fce0000000024 */
[----:B------:R0:W-:Y:S04]  /*5c60*/  ST.E.64 desc[UR10][R72.64], R36 ;  /* 0x0000002448007985 */ /* 0x0001e8000c101b0a */
.L_x_119:
[----:B------:R-:W-:Y:S05]  /*5c70*/  BSYNC.RECONVERGENT B1 ;  /* 0x0000000000017941 */ /* 0x000fea0003800200 */
.L_x_118:
[----:B0-----:R-:W-:Y:S01]  /*5c80*/  LDS R37, [R21] ;  /* 0x0000000015257984 */ /* 0x001fe20000000800 */
[----:B------:R-:W-:-:S03]  /*5c90*/  DMUL R72, R70, R42 ;  /* 0x0000002a46487228 */ /* 0x000fc60000000000 */
[----:B------:R-:W0:Y:S02]  /*5ca0*/  LDS R36, [R20] ;  /* 0x0000000014247984 */ /* 0x000e240000000800 */
[----:B0-----:R-:W-:-:S04]  /*5cb0*/  IMAD R36, R36, R22, R37 ;  /* 0x0000001624247224 */ /* 0x001fc800078e0225 */
        /* <DEDUP_REMOVED lines=9> */
.L_x_127:
[----:B------:R-:W0:Y:S02]  /*5d50*/  LDS.64 R36, [R71+0x8] ;  /* 0x0000080047247984 */ /* 0x000e240000000a00 */
[----:B0-----:R-:W-:-:S07]  /*5d60*/  DADD R38, R72, R36 ;  /* 0x0000000048267229 */ /* 0x001fce0000000024 */
[----:B------:R-:W0:Y:S02]  /*5d70*/  ATOMS.CAST.SPIN.64 P0, [R71+0x8], R36, R38 ;  /* 0x000008244700758d */ /* 0x000e240001800426 */
[----:B0-----:R-:W-:Y:S05]  /*5d80*/  @!P0 BRA `(.L_x_127) ;  /* 0xfffffffc00f08947 */ /* 0x001fea000383ffff */
[----:B------:R-:W-:Y:S05]  /*5d90*/  BRA `(.L_x_125) ;  /* 0x0000000000307947 */ /* 0x000fea0003800000 */
.L_x_126:
[----:B------:R-:W0:Y:S02]  /*5da0*/  QSPC.E.D P0, RZ, [R70+0x8] ;  /* 0x0000080046ff73aa */ /* 0x000e240000000700 */
[----:B0-----:R-:W-:Y:S05]  /*5db0*/  @!P0 BRA `(.L_x_128) ;  /* 0x00000000001c8947 */ /* 0x001fea0003800000 */
.L_x_129:
[----:B------:R-:W2:Y:S02]  /*5dc0*/  LD.E.64 R36, [R70+0x8] ;  /* 0x0000000846247980 */ /* 0x000ea40000100b00 */
[----:B--2---:R-:W-:-:S10]  /*5dd0*/  DADD R38, R72, R36 ;  /* 0x0000000048267229 */ /* 0x004fd40000000024 */
[----:B------:R-:W2:Y:S02]  /*5de0*/  ATOM.E.CAST.SPIN.64 PT, R38, [R70+0x8], R36, R38 ;  /* 0x000008244626738b */ /* 0x000ea400019e0526 */
[----:B--2---:R-:W-:-:S04]  /*5df0*/  ISETP.EQ.U32.AND P0, PT, R38, 0x1, PT ;  /* 0x000000012600780c */ /* 0x004fc80003f02070 */
[----:B------:R-:W-:-:S13]  /*5e00*/  ISETP.EQ.U32.AND.EX P0, PT, R39, RZ, PT, P0 ;  /* 0x000000ff2700720c */ /* 0x000fda0003f02100 */
[----:B------:R-:W-:Y:S05]  /*5e10*/  @!P0 BRA `(.L_x_129) ;  /* 0xfffffffc00e88947 */ /* 0x000fea000383ffff */
[----:B------:R-:W-:Y:S05]  /*5e20*/  BRA `(.L_x_125) ;  /* 0x00000000000c7947 */ /* 0x000fea0003800000 */
.L_x_128:
[----:B------:R-:W2:Y:S02]  /*5e30*/  LD.E.64 R36, desc[UR10][R70.64+0x8] ;  /* 0x0000080a46247980 */ /* 0x000ea4000c101b00 */
[----:B--2---:R-:W-:-:S07]  /*5e40*/  DADD R36, R72, R36 ;  /* 0x0000000048247229 */ /* 0x004fce0000000024 */
[----:B------:R0:W-:Y:S04]  /*5e50*/  ST.E.64 desc[UR10][R70.64+0x8], R36 ;  /* 0x0000082446007985 */ /* 0x0001e8000c101b0a */
.L_x_125:
[----:B------:R-:W-:Y:S05]  /*5e60*/  BSYNC.RECONVERGENT B1 ;  /* 0x0000000000017941 */ /* 0x000fea0003800200 */
.L_x_124:
[----:B0-----:R-:W-:Y:S01]  /*5e70*/  LDS R37, [R21] ;  /* 0x0000000015257984 */ /* 0x001fe20000000800 */
[----:B------:R-:W-:-:S03]  /*5e80*/  DFMA R74, R74, 0.5, R76 ;  /* 0x3fe000004a4a782b */ /* 0x000fc6000000004c */
[----:B------:R-:W0:Y:S05]  /*5e90*/  LDS R36, [R20] ;  /* 0x0000000014247984 */ /* 0x000e2a0000000800 */
[----:B------:R-:W-:Y:S01]  /*5ea0*/  DMUL R74, R34, R74 ;  /* 0x0000004a224a7228 */ /* 0x000fe20000000000 */
        /* <DEDUP_REMOVED lines=10> */
.L_x_133:
[----:B------:R-:W0:Y:S02]  /*5f50*/  LDS.64 R36, [R71+0x10] ;  /* 0x0000100047247984 */ /* 0x000e240000000a00 */
[----:B0-----:R-:W-:-:S07]  /*5f60*/  DADD R38, R74, R36 ;  /* 0x000000004a267229 */ /* 0x001fce0000000024 */
[----:B------:R-:W0:Y:S02]  /*5f70*/  ATOMS.CAST.SPIN.64 P0, [R71+0x10], R36, R38 ;  /* 0x000010244700758d */ /* 0x000e240001800426 */
[----:B0-----:R-:W-:Y:S05]  /*5f80*/  @!P0 BRA `(.L_x_133) ;  /* 0xfffffffc00f08947 */ /* 0x001fea000383ffff */
[----:B------:R-:W-:Y:S05]  /*5f90*/  BRA `(.L_x_131) ;  /* 0x0000000000307947 */ /* 0x000fea0003800000 */
.L_x_132:
[----:B------:R-:W0:Y:S02]  /*5fa0*/  QSPC.E.D P0, RZ, [R70+0x10] ;  /* 0x0000100046ff73aa */ /* 0x000e240000000700 */
[----:B0-----:R-:W-:Y:S05]  /*5fb0*/  @!P0 BRA `(.L_x_134) ;  /* 0x00000000001c8947 */ /* 0x001fea0003800000 */
.L_x_135:
[----:B------:R-:W2:Y:S02]  /*5fc0*/  LD.E.64 R36, [R70+0x10] ;  /* 0x0000001046247980 */ /* 0x000ea40000100b00 */
[----:B--2---:R-:W-:-:S10]  /*5fd0*/  DADD R38, R74, R36 ;  /* 0x000000004a267229 */ /* 0x004fd40000000024 */
[----:B------:R-:W2:Y:S02]  /*5fe0*/  ATOM.E.CAST.SPIN.64 PT, R38, [R70+0x10], R36, R38 ;  /* 0x000010244626738b */ /* 0x000ea400019e0526 */
[----:B--2---:R-:W-:-:S04]  /*5ff0*/  ISETP.EQ.U32.AND P0, PT, R38, 0x1, PT ;  /* 0x000000012600780c */ /* 0x004fc80003f02070 */
[----:B------:R-:W-:-:S13]  /*6000*/  ISETP.EQ.U32.AND.EX P0, PT, R39, RZ, PT, P0 ;  /* 0x000000ff2700720c */ /* 0x000fda0003f02100 */
[----:B------:R-:W-:Y:S05]  /*6010*/  @!P0 BRA `(.L_x_135) ;  /* 0xfffffffc00e88947 */ /* 0x000fea000383ffff */
[----:B------:R-:W-:Y:S05]  /*6020*/  BRA `(.L_x_131) ;  /* 0x00000000000c7947 */ /* 0x000fea0003800000 */
.L_x_134:
[----:B------:R-:W2:Y:S02]  /*6030*/  LD.E.64 R36, desc[UR10][R70.64+0x10] ;  /* 0x0000100a46247980 */ /* 0x000ea4000c101b00 */
[----:B--2---:R-:W-:-:S07]  /*6040*/  DADD R36, R74, R36 ;  /* 0x000000004a247229 */ /* 0x004fce0000000024 */
[----:B------:R0:W-:Y:S04]  /*6050*/  ST.E.64 desc[UR10][R70.64+0x10], R36 ;  /* 0x0000102446007985 */ /* 0x0001e8000c101b0a */
.L_x_131:
[----:B------:R-:W-:Y:S05]  /*6060*/  BSYNC.RECONVERGENT B1 ;  /* 0x0000000000017941 */ /* 0x000fea0003800200 */
.L_x_130:
[----:B0-----:R-:W0:Y:S01]  /*6070*/  LDS R37, [R20] ;  /* 0x0000000014257984 */ /* 0x001e220000000800 */
[----:B------:R-:W-:-:S03]  /*6080*/  DMUL R72, R64, R44 ;  /* 0x0000002c40487228 */ /* 0x000fc60000000000 */
[----:B------:R-:W1:Y:S01]  /*6090*/  LDS R36, [R21] ;  /* 0x0000000015247984 */ /* 0x000e620000000800 */
[----:B0-----:R-:W-:-:S05]  /*60a0*/  IMAD R37, R37, R22, R22 ;  /* 0x0000001625257224 */ /* 0x001fca00078e0216 */
[----:B-1----:R-:W-:-:S05]  /*60b0*/  IADD3 R36, PT, PT, R36, R37, RZ ;  /* 0x0000002524247210 */ /* 0x002fca0007ffe0ff */
        /* <DEDUP_REMOVED lines=13> */
.L_x_139:
[----:B------:R-:W0:Y:S02]  /*6190*/  LDS.64 R36, [R67] ;  /* 0x0000000043247984 */ /* 0x000e240000000a00 */
[----:B0-----:R-:W-:-:S07]  /*61a0*/  DADD R38, R72, R36 ;  /* 0x0000000048267229 */ /* 0x001fce0000000024 */
[----:B------:R-:W0:Y:S02]  /*61b0*/  ATOMS.CAST.SPIN.64 P0, [R67], R36, R38 ;  /* 0x000000244300758d */ /* 0x000e240001800426 */
[----:B0-----:R-:W-:Y:S05]  /*61c0*/  @!P0 BRA `(.L_x_139) ;  /* 0xfffffffc00f08947 */ /* 0x001fea000383ffff */
[----:B------:R-:W-:Y:S05]  /*61d0*/  BRA `(.L_x_137) ;  /* 0x0000000000307947 */ /* 0x000fea0003800000 */
.L_x_138:
[----:B------:R-:W0:Y:S02]  /*61e0*/  QSPC.E.D P0, RZ, [R70] ;  /* 0x0000000046ff73aa */ /* 0x000e240000000700 */
[----:B0-----:R-:W-:Y:S05]  /*61f0*/  @!P0 BRA `(.L_x_140) ;  /* 0x00000000001c8947 */ /* 0x001fea0003800000 */
.L_x_141:
[----:B------:R-:W2:Y:S02]  /*6200*/  LD.E.64 R36, [R70] ;  /* 0x0000000046247980 */ /* 0x000ea40000100b00 */
[----:B--2---:R-:W-:-:S10]  /*6210*/  DADD R38, R72, R36 ;  /* 0x0000000048267229 */ /* 0x004fd40000000024 */
[----:B------:R-:W2:Y:S02]  /*6220*/  ATOM.E.CAST.SPIN.64 PT, R38, [R70], R36, R38 ;  /* 0x000000244626738b */ /* 0x000ea400019e0526 */
[----:B--2---:R-:W-:-:S04]  /*6230*/  ISETP.EQ.U32.AND P0, PT, R38, 0x1, PT ;  /* 0x000000012600780c */ /* 0x004fc80003f02070 */
[----:B------:R-:W-:-:S13]  /*6240*/  ISETP.EQ.U32.AND.EX P0, PT, R39, RZ, PT, P0 ;  /* 0x000000ff2700720c */ /* 0x000fda0003f02100 */
[----:B------:R-:W-:Y:S05]  /*6250*/  @!P0 BRA `(.L_x_141) ;  /* 0xfffffffc00e88947 */ /* 0x000fea000383ffff */
[----:B------:R-:W-:Y:S05]  /*6260*/  BRA `(.L_x_137) ;  /* 0x00000000000c7947 */ /* 0x000fea0003800000 */
.L_x_140:
[----:B------:R-:W2:Y:S02]  /*6270*/  LD.E.64 R36, desc[UR10][R70.64] ;  /* 0x0000000a46247980 */ /* 0x000ea4000c101b00 */
[----:B--2---:R-:W-:-:S07]  /*6280*/  DADD R36, R72, R36 ;  /* 0x0000000048247229 */ /* 0x004fce0000000024 */
[----:B------:R0:W-:Y:S04]  /*6290*/  ST.E.64 desc[UR10][R70.64], R36 ;  /* 0x0000002446007985 */ /* 0x0001e8000c101b0a */
.L_x_137:
[----:B------:R-:W-:Y:S05]  /*62a0*/  BSYNC.RECONVERGENT B1 ;  /* 0x0000000000017941 */ /* 0x000fea0003800200 */
.L_x_136:
[----:B0-----:R-:W0:Y:S01]  /*62b0*/  LDS R37, [R20] ;  /* 0x0000000014257984 */ /* 0x001e220000000800 */
[----:B------:R-:W-:-:S03]  /*62c0*/  DMUL R66, RZ, R62 ;  /* 0x0000003eff427228 */ /* 0x000fc60000000000 */
[----:B------:R-:W1:Y:S01]  /*62d0*/  LDS R36, [R21] ;  /* 0x0000000015247984 */ /* 0x000e620000000800 */
[----:B0-----:R-:W-:-:S04]  /*62e0*/  IMAD R37, R37, R22, R22 ;  /* 0x0000001625257224 */ /* 0x001fc800078e0216 */
[----:B-1----:R-:W-:-:S04]  /*62f0*/  IMAD.IADD R36, R36, 0x1, R37 ;  /* 0x0000000124247824 */ /* 0x002fc800078e0225 */
        /* <DEDUP_REMOVED lines=9> */
.L_x_145:
[----:B------:R-:W0:Y:S02]  /*6390*/  LDS.64 R36, [R63+0x8] ;  /* 0x000008003f247984 */ /* 0x000e240000000a00 */
[----:B0-----:R-:W-:-:S07]  /*63a0*/  DADD R38, R66, R36 ;  /* 0x0000000042267229 */ /* 0x001fce0000000024 */
[----:B------:R-:W0:Y:S02]  /*63b0*/  ATOMS.CAST.SPIN.64 P0, [R63+0x8], R36, R38 ;  /* 0x000008243f00758d */ /* 0x000e240001800426 */
[----:B0-----:R-:W-:Y:S05]  /*63c0*/  @!P0 BRA `(.L_x_145) ;  /* 0xfffffffc00f08947 */ /* 0x001fea000383ffff */
[----:B------:R-:W-:Y:S05]  /*63d0*/  BRA `(.L_x_143) ;  /* 0x0000000000307947 */ /* 0x000fea0003800000 */
.L_x_144:
[----:B------:R-:W0:Y:S02]  /*63e0*/  QSPC.E.D P0, RZ, [R62+0x8] ;  /* 0x000008003eff73aa */ /* 0x000e240000000700 */
[----:B0-----:R-:W-:Y:S05]  /*63f0*/  @!P0 BRA `(.L_x_146) ;  /* 0x00000000001c8947 */ /* 0x001fea0003800000 */
.L_x_147:
[----:B------:R-:W2:Y:S02]  /*6400*/  LD.E.64 R36, [R62+0x8] ;  /* 0x000000083e247980 */ /* 0x000ea40000100b00 */
[----:B--2---:R-:W-:-:S10]  /*6410*/  DADD R38, R66, R36 ;  /* 0x0000000042267229 */ /* 0x004fd40000000024 */
[----:B------:R-:W2:Y:S02]  /*6420*/  ATOM.E.CAST.SPIN.64 PT, R38, [R62+0x8], R36, R38 ;  /* 0x000008243e26738b */ /* 0x000ea400019e0526 */
[----:B--2---:R-:W-:-:S04]  /*6430*/  ISETP.EQ.U32.AND P0, PT, R38, 0x1, PT ;  /* 0x000000012600780c */ /* 0x004fc80003f02070 */
[----:B------:R-:W-:-:S13]  /*6440*/  ISETP.EQ.U32.AND.EX P0, PT, R39, RZ, PT, P0 ;  /* 0x000000ff2700720c */ /* 0x000fda0003f02100 */
[----:B------:R-:W-:Y:S05]  /*6450*/  @!P0 BRA `(.L_x_147) ;  /* 0xfffffffc00e88947 */ /* 0x000fea000383ffff */
[----:B------:R-:W-:Y:S05]  /*6460*/  BRA `(.L_x_143) ;  /* 0x00000000000c7947 */ /* 0x000fea0003800000 */
.L_x_146:
[----:B------:R-:W2:Y:S02]  /*6470*/  LD.E.64 R36, desc[UR10][R62.64+0x8] ;  /* 0x0000080a3e247980 */ /* 0x000ea4000c101b00 */
[----:B--2---:R-:W-:-:S07]  /*6480*/  DADD R36, R66, R36 ;  /* 0x0000000042247229 */ /* 0x004fce0000000024 */
[----:B------:R0:W-:Y:S04]  /*6490*/  ST.E.64 desc[UR10][R62.64+0x8], R36 ;  /* 0x000008243e007985 */ /* 0x0001e8000c101b0a */
.L_x_143:
[----:B------:R-:W-:Y:S05]  /*64a0*/  BSYNC.RECONVERGENT B1 ;  /* 0x0000000000017941 */ /* 0x000fea0003800200 */
.L_x_142:
[----:B0-----:R-:W0:Y:S01]  /*64b0*/  LDS R37, [R20] ;  /* 0x0000000014257984 */ /* 0x001e220000000800 */
[----:B------:R-:W-:-:S03]  /*64c0*/  DFMA R64, R68, 0.5, R64 ;  /* 0x3fe000004440782b */ /* 0x000fc60000000040 */
[----:B------:R-:W1:Y:S05]  /*64d0*/  LDS R36, [R21] ;  /* 0x0000000015247984 */ /* 0x000e6a0000000800 */
[----:B------:R-:W-:Y:S01]  /*64e0*/  DMUL R64, R34, R64 ;  /* 0x0000004022407228 */ /* 0x000fe20000000000 */
        /* <DEDUP_REMOVED lines=11> */
.L_x_151:
[----:B------:R-:W0:Y:S02]  /*65a0*/  LDS.64 R36, [R63+0x10] ;  /* 0x000010003f247984 */ /* 0x000e240000000a00 */
[----:B0-----:R-:W-:-:S07]  /*65b0*/  DADD R38, R64, R36 ;  /* 0x0000000040267229 */ /* 0x001fce0000000024 */
[----:B------:R-:W0:Y:S02]  /*65c0*/  ATOMS.CAST.SPIN.64 P0, [R63+0x10], R36, R38 ;  /* 0x000010243f00758d */ /* 0x000e240001800426 */
[----:B0-----:R-:W-:Y:S05]  /*65d0*/  @!P0 BRA `(.L_x_151) ;  /* 0xfffffffc00f08947 */ /* 0x001fea000383ffff */
[----:B------:R-:W-:Y:S05]  /*65e0*/  BRA `(.L_x_149) ;  /* 0x0000000000307947 */ /* 0x000fea0003800000 */
.L_x_150:
[----:B------:R-:W0:Y:S02]  /*65f0*/  QSPC.E.D P0, RZ, [R62+0x10] ;  /* 0x000010003eff73aa */ /* 0x000e240000000700 */
[----:B0-----:R-:W-:Y:S05]  /*6600*/  @!P0 BRA `(.L_x_152) ;  /* 0x00000000001c8947 */ /* 0x001fea0003800000 */
.L_x_153:
[----:B------:R-:W2:Y:S02]  /*6610*/  LD.E.64 R36, [R62+0x10] ;  /* 0x000000103e247980 */ /* 0x000ea40000100b00 */
[----:B--2---:R-:W-:-:S10]  /*6620*/  DADD R38, R64, R36 ;  /* 0x0000000040267229 */ /* 0x004fd40000000024 */
[----:B------:R-:W2:Y:S02]  /*6630*/  ATOM.E.CAST.SPIN.64 PT, R38, [R62+0x10], R36, R38 ;  /* 0x000010243e26738b */ /* 0x000ea400019e0526 */
[----:B--2---:R-:W-:-:S04]  /*6640*/  ISETP.EQ.U32.AND P0, PT, R38, 0x1, PT ;  /* 0x000000012600780c */ /* 0x004fc80003f02070 */
[----:B------:R-:W-:-:S13]  /*6650*/  ISETP.EQ.U32.AND.EX P0, PT, R39, RZ, PT, P0 ;  /* 0x000000ff2700720c */ /* 0x000fda0003f02100 */
[----:B------:R-:W-:Y:S05]  /*6660*/  @!P0 BRA `(.L_x_153) ;  /* 0xfffffffc00e88947 */ /* 0x000fea000383ffff */
[----:B------:R-:W-:Y:S05]  /*6670*/  BRA `(.L_x_149) ;  /* 0x00000000000c7947 */ /* 0x000fea0003800000 */
.L_x_152:
[----:B------:R-:W2:Y:S02]  /*6680*/  LD.E.64 R36, desc[UR10][R62.64+0x10] ;  /* 0x0000100a3e247980 */ /* 0x000ea4000c101b00 */
[----:B--2---:R-:W-:-:S07]  /*6690*/  DADD R36, R64, R36 ;  /* 0x0000000040247229 */ /* 0x004fce0000000024 */
[----:B------:R0:W-:Y:S04]  /*66a0*/  ST.E.64 desc[UR10][R62.64+0x10], R36 ;  /* 0x000010243e007985 */ /* 0x0001e8000c101b0a */
.L_x_149:
[----:B------:R-:W-:Y:S05]  /*66b0*/  BSYNC.RECONVERGENT B1 ;  /* 0x0000000000017941 */ /* 0x000fea0003800200 */
.L_x_148:
[----:B0-----:R-:W0:Y:S01]  /*66c0*/  LDS R37, [R20] ;  /* 0x0000000014257984 */ /* 0x001e220000000800 */
[----:B------:R-:W-:-:S03]  /*66d0*/  DMUL R64, R56, R44 ;  /* 0x0000002c38407228 */ /* 0x000fc60000000000 */
[----:B------:R-:W1:Y:S01]  /*66e0*/  LDS R36, [R21] ;  /* 0x0000000015247984 */ /* 0x000e620000000800 */
[----:B0-----:R-:W-:-:S05]  /*66f0*/  IMAD R37, R37, R22, R22 ;  /* 0x0000001625257224 */ /* 0x001fca00078e0216 */
[----:B-1----:R-:W-:-:S05]  /*6700*/  IADD3 R36, PT, PT, R36, R37, RZ ;  /* 0x0000002524247210 */ /* 0x002fca0007ffe0ff */
        /* <DEDUP_REMOVED lines=13> */
.L_x_157:
[----:B------:R-:W0:Y:S02]  /*67e0*/  LDS.64 R36, [R59] ;  /* 0x000000003b247984 */ /* 0x000e240000000a00 */
[----:B0-----:R-:W-:-:S07]  /*67f0*/  DADD R38, R64, R36 ;  /* 0x0000000040267229 */ /* 0x001fce0000000024 */
[----:B------:R-:W0:Y:S02]  /*6800*/  ATOMS.CAST.SPIN.64 P0, [R59], R36, R38 ;  /* 0x000000243b00758d */ /* 0x000e240001800426 */
[----:B0-----:R-:W-:Y:S05]  /*6810*/  @!P0 BRA `(.L_x_157) ;  /* 0xfffffffc00f08947 */ /* 0x001fea000383ffff */
[----:B------:R-:W-:Y:S05]  /*6820*/  BRA `(.L_x_155) ;  /* 0x0000000000307947 */ /* 0x000fea0003800000 */
.L_x_156:
[----:B------:R-:W0:Y:S02]  /*6830*/  QSPC.E.D P0, RZ, [R62] ;  /* 0x000000003eff73aa */ /* 0x000e240000000700 */
[----:B0-----:R-:W-:Y:S05]  /*6840*/  @!P0 BRA `(.L_x_158) ;  /* 0x00000000001c8947 */ /* 0x001fea0003800000 */
.L_x_159:
[----:B------:R-:W2:Y:S02]  /*6850*/  LD.E.64 R36, [R62] ;  /* 0x000000003e247980 */ /* 0x000ea40000100b00 */
[----:B--2---:R-:W-:-:S10]  /*6860*/  DADD R38, R64, R36 ;  /* 0x0000000040267229 */ /* 0x004fd40000000024 */
[----:B------:R-:W2:Y:S02]  /*6870*/  ATOM.E.CAST.SPIN.64 PT, R38, [R62], R36, R38 ;  /* 0x000000243e26738b */ /* 0x000ea400019e0526 */
[----:B--2---:R-:W-:-:S04]  /*6880*/  ISETP.EQ.U32.AND P0, PT, R38, 0x1, PT ;  /* 0x000000012600780c */ /* 0x004fc80003f02070 */
[----:B------:R-:W-:-:S13]  /*6890*/  ISETP.EQ.U32.AND.EX P0, PT, R39, RZ, PT, P0 ;  /* 0x000000ff2700720c */ /* 0x000fda0003f02100 */
[----:B------:R-:W-:Y:S05]  /*68a0*/  @!P0 BRA `(.L_x_159) ;  /* 0xfffffffc00e88947 */ /* 0x000fea000383ffff */
[----:B------:R-:W-:Y:S05]  /*68b0*/  BRA `(.L_x_155) ;  /* 0x00000000000c7947 */ /* 0x000fea0003800000 */
.L_x_158:
[----:B------:R-:W2:Y:S02]  /*68c0*/  LD.E.64 R36, desc[UR10][R62.64] ;  /* 0x0000000a3e247980 */ /* 0x000ea4000c101b00 */
[----:B--2---:R-:W-:-:S07]  /*68d0*/  DADD R36, R64, R36 ;  /* 0x0000000040247229 */ /* 0x004fce0000000024 */
[----:B------:R0:W-:Y:S04]  /*68e0*/  ST.E.64 desc[UR10][R62.64], R36 ;  /* 0x000000243e007985 */ /* 0x0001e8000c101b0a */
.L_x_155:
[----:B------:R-:W-:Y:S05]  /*68f0*/  BSYNC.RECONVERGENT B1 ;  /* 0x0000000000017941 */ /* 0x000fea0003800200 */
.L_x_154:
[----:B0-----:R-:W0:Y:S01]  /*6900*/  LDS R37, [R20] ;  /* 0x0000000014257984 */ /* 0x001e220000000800 */
[----:B------:R-:W-:-:S03]  /*6910*/  DMUL R58, RZ, R54 ;  /* 0x00000036ff3a7228 */ /* 0x000fc60000000000 */
[----:B------:R-:W1:Y:S01]  /*6920*/  LDS R36, [R21] ;  /* 0x0000000015247984 */ /* 0x000e620000000800 */
[----:B0-----:R-:W-:-:S04]  /*6930*/  IMAD R37, R37, R22, R22 ;  /* 0x0000001625257224 */ /* 0x001fc800078e0216 */
[----:B-1----:R-:W-:-:S04]  /*6940*/  IMAD.IADD R36, R36, 0x1, R37 ;  /* 0x0000000124247824 */ /* 0x002fc800078e0225 */
        /* <DEDUP_REMOVED lines=9> */
.L_x_163:
[----:B------:R-:W0:Y:S02]  /*69e0*/  LDS.64 R36, [R55+0x8] ;  /* 0x0000080037247984 */ /* 0x000e240000000a00 */
[----:B0-----:R-:W-:-:S07]  /*69f0*/  DADD R38, R58, R36 ;  /* 0x000000003a267229 */ /* 0x001fce0000000024 */
[----:B------:R-:W0:Y:S02]  /*6a00*/  ATOMS.CAST.SPIN.64 P0, [R55+0x8], R36, R38 ;  /* 0x000008243700758d */ /* 0x000e240001800426 */
[----:B0-----:R-:W-:Y:S05]  /*6a10*/  @!P0 BRA `(.L_x_163) ;  /* 0xfffffffc00f08947 */ /* 0x001fea000383ffff */
[----:B------:R-:W-:Y:S05]  /*6a20*/  BRA `(.L_x_161) ;  /* 0x0000000000307947 */ /* 0x000fea0003800000 */
.L_x_162:
[----:B------:R-:W0:Y:S02]  /*6a30*/  QSPC.E.D P0, RZ, [R54+0x8] ;  /* 0x0000080036ff73aa */ /* 0x000e240000000700 */
[----:B0-----:R-:W-:Y:S05]  /*6a40*/  @!P0 BRA `(.L_x_164) ;  /* 0x00000000001c8947 */ /* 0x001fea0003800000 */
.L_x_165:
[----:B------:R-:W2:Y:S02]  /*6a50*/  LD.E.64 R36, [R54+0x8] ;  /* 0x0000000836247980 */ /* 0x000ea40000100b00 */
[----:B--2---:R-:W-:-:S10]  /*6a60*/  DADD R38, R58, R36 ;  /* 0x000000003a267229 */ /* 0x004fd40000000024 */
[----:B------:R-:W2:Y:S02]  /*6a70*/  ATOM.E.CAST.SPIN.64 PT, R38, [R54+0x8], R36, R38 ;  /* 0x000008243626738b */ /* 0x000ea400019e0526 */
[----:B--2---:R-:W-:-:S04]  /*6a80*/  ISETP.EQ.U32.AND P0, PT, R38, 0x1, PT ;  /* 0x000000012600780c */ /* 0x004fc80003f02070 */
[----:B------:R-:W-:-:S13]  /*6a90*/  ISETP.EQ.U32.AND.EX P0, PT, R39, RZ, PT, P0 ;  /* 0x000000ff2700720c */ /* 0x000fda0003f02100 */
[----:B------:R-:W-:Y:S05]  /*6aa0*/  @!P0 BRA `(.L_x_165) ;  /* 0xfffffffc00e88947 */ /* 0x000fea000383ffff */
[----:B------:R-:W-:Y:S05]  /*6ab0*/  BRA `(.L_x_161) ;  /* 0x00000000000c7947 */ /* 0x000fea0003800000 */
.L_x_164:
[----:B------:R-:W2:Y:S02]  /*6ac0*/  LD.E.64 R36, desc[UR10][R54.64+0x8] ;  /* 0x0000080a36247980 */ /* 0x000ea4000c101b00 */
[----:B--2---:R-:W-:-:S07]  /*6ad0*/  DADD R36, R58, R36 ;  /* 0x000000003a247229 */ /* 0x004fce0000000024 */
[----:B------:R0:W-:Y:S04]  /*6ae0*/  ST.E.64 desc[UR10][R54.64+0x8], R36 ;  /* 0x0000082436007985 */ /* 0x0001e8000c101b0a */
.L_x_161:
[----:B------:R-:W-:Y:S05]  /*6af0*/  BSYNC.RECONVERGENT B1 ;  /* 0x0000000000017941 */ /* 0x000fea0003800200 */
.L_x_160:
[----:B0-----:R-:W0:Y:S01]  /*6b00*/  LDS R37, [R20] ;  /* 0x0000000014257984 */ /* 0x001e220000000800 */
[----:B------:R-:W-:-:S03]  /*6b10*/  DFMA R56, R60, 0.5, R56 ;  /* 0x3fe000003c38782b */ /* 0x000fc60000000038 */
[----:B------:R-:W1:Y:S05]  /*6b20*/  LDS R36, [R21] ;  /* 0x0000000015247984 */ /* 0x000e6a0000000800 */
[----:B------:R-:W-:Y:S01]  /*6b30*/  DMUL R56, R34, R56 ;  /* 0x0000003822387228 */ /* 0x000fe20000000000 */
        /* <DEDUP_REMOVED lines=11> */
.L_x_169:
[----:B------:R-:W0:Y:S02]  /*6bf0*/  LDS.64 R36, [R55+0x10] ;  /* 0x0000100037247984 */ /* 0x000e240000000a00 */
[----:B0-----:R-:W-:-:S07]  /*6c00*/  DADD R38, R56, R36 ;  /* 0x0000000038267229 */ /* 0x001fce0000000024 */
[----:B------:R-:W0:Y:S02]  /*6c10*/  ATOMS.CAST.SPIN.64 P0, [R55+0x10], R36, R38 ;  /* 0x000010243700758d */ /* 0x000e240001800426 */
[----:B0-----:R-:W-:Y:S05]  /*6c20*/  @!P0 BRA `(.L_x_169) ;  /* 0xfffffffc00f08947 */ /* 0x001fea000383ffff */
[----:B------:R-:W-:Y:S05]  /*6c30*/  BRA `(.L_x_167) ;  /* 0x0000000000307947 */ /* 0x000fea0003800000 */
.L_x_168:
[----:B------:R-:W0:Y:S02]  /*6c40*/  QSPC.E.D P0, RZ, [R54+0x10] ;  /* 0x0000100036ff73aa */ /* 0x000e240000000700 */
[----:B0-----:R-:W-:Y:S05]  /*6c50*/  @!P0 BRA `(.L_x_170) ;  /* 0x00000000001c8947 */ /* 0x001fea0003800000 */
.L_x_171:
[----:B------:R-:W2:Y:S02]  /*6c60*/  LD.E.64 R36, [R54+0x10] ;  /* 0x0000001036247980 */ /* 0x000ea40000100b00 */
[----:B--2---:R-:W-:-:S10]  /*6c70*/  DADD R38, R56, R36 ;  /* 0x0000000038267229 */ /* 0x004fd40000000024 */
[----:B------:R-:W2:Y:S02]  /*6c80*/  ATOM.E.CAST.SPIN.64 PT, R38, [R54+0x10], R36, R38 ;  /* 0x000010243626738b */ /* 0x000ea400019e0526 */
[----:B--2---:R-:W-:-:S04]  /*6c90*/  ISETP.EQ.U32.AND P0, PT, R38, 0x1, PT ;  /* 0x000000012600780c */ /* 0x004fc80003f02070 */
[----:B------:R-:W-:-:S13]  /*6ca0*/  ISETP.EQ.U32.AND.EX P0, PT, R39, RZ, PT, P0 ;  /* 0x000000ff2700720c */ /* 0x000fda0003f02100 */
[----:B------:R-:W-:Y:S05]  /*6cb0*/  @!P0 BRA `(.L_x_171) ;  /* 0xfffffffc00e88947 */ /* 0x000fea000383ffff */
[----:B------:R-:W-:Y:S05]  /*6cc0*/  BRA `(.L_x_167) ;  /* 0x00000000000c7947 */ /* 0x000fea0003800000 */
.L_x_170:
[----:B------:R-:W2:Y:S02]  /*6cd0*/  LD.E.64 R36, desc[UR10][R54.64+0x10] ;  /* 0x0000100a36247980 */ /* 0x000ea4000c101b00 */
[----:B--2---:R-:W-:-:S07]  /*6ce0*/  DADD R36, R56, R36 ;  /* 0x0000000038247229 */ /* 0x004fce0000000024 */
[----:B------:R0:W-:Y:S04]  /*6cf0*/  ST.E.64 desc[UR10][R54.64+0x10], R36 ;  /* 0x0000102436007985 */ /* 0x0001e8000c101b0a */
.L_x_167:
[----:B------:R-:W-:Y:S05]  /*6d00*/  BSYNC.RECONVERGENT B1 ;  /* 0x0000000000017941 */ /* 0x000fea0003800200 */
.L_x_166:
[----:B0-----:R-:W0:Y:S01]  /*6d10*/  LDS R37, [R20] ;  /* 0x0000000014257984 */ /* 0x001e220000000800 */
[----:B------:R-:W-:-:S03]  /*6d20*/  DMUL R54, RZ, R44 ;  /* 0x0000002cff367228 */ /* 0x000fc60000000000 */
[----:B------:R-:W1:Y:S01]  /*6d30*/  LDS R36, [R21] ;  /* 0x0000000015247984 */ /* 0x000e620000000800 */
[----:B0-----:R-:W-:-:S05]  /*6d40*/  IMAD R37, R37, R22, R22 ;  /* 0x0000001625257224 */ /* 0x001fca00078e0216 */
[----:B-1----:R-:W-:-:S05]  /*6d50*/  IADD3 R36, PT, PT, R36, R37, RZ ;  /* 0x0000002524247210 */ /* 0x002fca0007ffe0ff */
        /* <DEDUP_REMOVED lines=13> */
.L_x_175:
[----:B------:R-:W0:Y:S02]  /*6e30*/  LDS.64 R36, [R45] ;  /* 0x000000002d247984 */ /* 0x000e240000000a00 */
[----:B0-----:R-:W-:-:S07]  /*6e40*/  DADD R38, R54, R36 ;  /* 0x0000000036267229 */ /* 0x001fce0000000024 */
[----:B------:R-:W0:Y:S02]  /*6e50*/  ATOMS.CAST.SPIN.64 P0, [R45], R36, R38 ;  /* 0x000000242d00758d */ /* 0x000e240001800426 */
[----:B0-----:R-:W-:Y:S05]  /*6e60*/  @!P0 BRA `(.L_x_175) ;  /* 0xfffffffc00f08947 */ /* 0x001fea000383ffff */
[----:B------:R-:W-:Y:S05]  /*6e70*/  BRA `(.L_x_173) ;  /* 0x0000000000307947 */ /* 0x000fea0003800000 */
.L_x_174:
[----:B------:R-:W0:Y:S02]  /*6e80*/  QSPC.E.D P0, RZ, [R44] ;  /* 0x000000002cff73aa */ /* 0x000e240000000700 */
[----:B0-----:R-:W-:Y:S05]  /*6e90*/  @!P0 BRA `(.L_x_176) ;  /* 0x00000000001c8947 */ /* 0x001fea0003800000 */
.L_x_177:
[----:B------:R-:W2:Y:S02]  /*6ea0*/  LD.E.64 R36, [R44] ;  /* 0x000000002c247980 */ /* 0x000ea40000100b00 */
[----:B--2---:R-:W-:-:S10]  /*6eb0*/  DADD R38, R54, R36 ;  /* 0x0000000036267229 */ /* 0x004fd40000000024 */
[----:B------:R-:W2:Y:S02]  /*6ec0*/  ATOM.E.CAST.SPIN.64 PT, R38, [R44], R36, R38 ;  /* 0x000000242c26738b */ /* 0x000ea400019e0526 */
[----:B--2---:R-:W-:-:S04]  /*6ed0*/  ISETP.EQ.U32.AND P0, PT, R38, 0x1, PT ;  /* 0x000000012600780c */ /* 0x004fc80003f02070 */
[----:B------:R-:W-:-:S13]  /*6ee0*/  ISETP.EQ.U32.AND.EX P0, PT, R39, RZ, PT, P0 ;  /* 0x000000ff2700720c */ /* 0x000fda0003f02100 */
[----:B------:R-:W-:Y:S05]  /*6ef0*/  @!P0 BRA `(.L_x_177) ;  /* 0xfffffffc00e88947 */ /* 0x000fea000383ffff */
[----:B------:R-:W-:Y:S05]  /*6f00*/  BRA `(.L_x_173) ;  /* 0x00000000000c7947 */ /* 0x000fea0003800000 */
.L_x_176:
[----:B------:R-:W2:Y:S02]  /*6f10*/  LD.E.64 R36, desc[UR10][R44.64] ;  /* 0x0000000a2c247980 */ /* 0x000ea4000c101b00 */
[----:B--2---:R-:W-:-:S07]  /*6f20*/  DADD R36, R54, R36 ;  /* 0x0000000036247229 */ /* 0x004fce0000000024 */
[----:B------:R0:W-:Y:S04]  /*6f30*/  ST.E.64 desc[UR10][R44.64], R36 ;  /* 0x000000242c007985 */ /* 0x0001e8000c101b0a */
.L_x_173:
[----:B------:R-:W-:Y:S05]  /*6f40*/  BSYNC.RECONVERGENT B1 ;  /* 0x0000000000017941 */ /* 0x000fea0003800200 */
.L_x_172:
[----:B0-----:R-:W0:Y:S01]  /*6f50*/  LDS R37, [R20] ;  /* 0x0000000014257984 */ /* 0x001e220000000800 */
[----:B------:R-:W-:-:S03]  /*6f60*/  DMUL R44, RZ, R42 ;  /* 0x0000002aff2c7228 */ /* 0x000fc60000000000 */
[----:B------:R-:W1:Y:S01]  /*6f70*/  LDS R36, [R21] ;  /* 0x0000000015247984 */ /* 0x000e620000000800 */
[----:B0-----:R-:W-:-:S04]  /*6f80*/  IMAD R37, R37, R22, R22 ;  /* 0x0000001625257224 */ /* 0x001fc800078e0216 */
[----:B-1----:R-:W-:-:S04]  /*6f90*/  IMAD.IADD R36, R36, 0x1, R37 ;  /* 0x0000000124247824 */ /* 0x002fc800078e0225 */
        /* <DEDUP_REMOVED lines=9> */
.L_x_181:
[----:B------:R-:W0:Y:S02]  /*7030*/  LDS.64 R36, [R43+0x8] ;  /* 0x000008002b247984 */ /* 0x000e240000000a00 */
[----:B0-----:R-:W-:-:S07]  /*7040*/  DADD R38, R44, R36 ;  /* 0x000000002c267229 */ /* 0x001fce0000000024 */
[----:B------:R-:W0:Y:S02]  /*7050*/  ATOMS.CAST.SPIN.64 P0, [R43+0x8], R36, R38 ;  /* 0x000008242b00758d */ /* 0x000e240001800426 */
[----:B0-----:R-:W-:Y:S05]  /*7060*/  @!P0 BRA `(.L_x_181) ;  /* 0xfffffffc00f08947 */ /* 0x001fea000383ffff */
[----:B------:R-:W-:Y:S05]  /*7070*/  BRA `(.L_x_179) ;  /* 0x0000000000307947 */ /* 0x000fea0003800000 */
.L_x_180:
[----:B------:R-:W0:Y:S02]  /*7080*/  QSPC.E.D P0, RZ, [R42+0x8] ;  /* 0x000008002aff73aa */ /* 0x000e240000000700 */
[----:B0-----:R-:W-:Y:S05]  /*7090*/  @!P0 BRA `(.L_x_182) ;  /* 0x00000000001c8947 */ /* 0x001fea0003800000 */
.L_x_183:
[----:B------:R-:W2:Y:S02]  /*70a0*/  LD.E.64 R36, [R42+0x8] ;  /* 0x000000082a247980 */ /* 0x000ea40000100b00 */
[----:B--2---:R-:W-:-:S10]  /*70b0*/  DADD R38, R44, R36 ;  /* 0x000000002c267229 */ /* 0x004fd40000000024 */
[----:B------:R-:W2:Y:S02]  /*70c0*/  ATOM.E.CAST.SPIN.64 PT, R38, [R42+0x8], R36, R38 ;  /* 0x000008242a26738b */ /* 0x000ea400019e0526 */
[----:B--2---:R-:W-:-:S04]  /*70d0*/  ISETP.EQ.U32.AND P0, PT, R38, 0x1, PT ;  /* 0x000000012600780c */ /* 0x004fc80003f02070 */
[----:B------:R-:W-:-:S13]  /*70e0*/  ISETP.EQ.U32.AND.EX P0, PT, R39, RZ, PT, P0 ;  /* 0x000000ff2700720c */ /* 0x000fda0003f02100 */
[----:B------:R-:W-:Y:S05]  /*70f0*/  @!P0 BRA `(.L_x_183) ;  /* 0xfffffffc00e88947 */ /* 0x000fea000383ffff */
[----:B------:R-:W-:Y:S05]  /*7100*/  BRA `(.L_x_179) ;  /* 0x00000000000c7947 */ /* 0x000fea0003800000 */
.L_x_182:
[----:B------:R-:W2:Y:S02]  /*7110*/  LD.E.64 R36, desc[UR10][R42.64+0x8] ;  /* 0x0000080a2a247980 */ /* 0x000ea4000c101b00 */
[----:B--2---:R-:W-:-:S07]  /*7120*/  DADD R36, R44, R36 ;  /* 0x000000002c247229 */ /* 0x004fce0000000024 */
[----:B------:R0:W-:Y:S04]  /*7130*/  ST.E.64 desc[UR10][R42.64+0x8], R36 ;  /* 0x000008242a007985 */ /* 0x0001e8000c101b0a */
.L_x_179:
[----:B------:R-:W-:Y:S05]  /*7140*/  BSYNC.RECONVERGENT B1 ;  /* 0x0000000000017941 */ /* 0x000fea0003800200 */
.L_x_178:
[----:B0-----:R-:W0:Y:S01]  /*7150*/  LDS R37, [R20] ;  /* 0x0000000014257984 */ /* 0x001e220000000800 */
[----:B------:R-:W-:-:S03]  /*7160*/  DFMA R46, R46, 0.5, R48 ;  /* 0x3fe000002e2e782b */ /* 0x000fc60000000030 */
[----:B------:R-:W1:Y:S05]  /*7170*/  LDS R36, [R21] ;  /* 0x0000000015247984 */ /* 0x000e6a0000000800 */
[----:B------:R-:W-:Y:S01]  /*7180*/  DMUL R46, R34, R46 ;  /* 0x0000002e222e7228 */ /* 0x000fe20000000000 */
        /* <DEDUP_REMOVED lines=11> */
.L_x_187:
[----:B------:R-:W0:Y:S02]  /*7240*/  LDS.64 R36, [R23+0x10] ;  /* 0x0000100017247984 */ /* 0x000e240000000a00 */
[----:B0-----:R-:W-:-:S07]  /*7250*/  DADD R38, R46, R36 ;  /* 0x000000002e267229 */ /* 0x001fce0000000024 */
[----:B------:R-:W0:Y:S02]  /*7260*/  ATOMS.CAST.SPIN.64 P0, [R23+0x10], R36, R38 ;  /* 0x000010241700758d */ /* 0x000e240001800426 */
[----:B0-----:R-:W-:Y:S05]  /*7270*/  @!P0 BRA `(.L_x_187) ;  /* 0xfffffffc00f08947 */ /* 0x001fea000383ffff */
[----:B------:R-:W-:Y:S05]  /*7280*/  BRA `(.L_x_185) ;  /* 0x0000000000307947 */ /* 0x000fea0003800000 */
.L_x_186:
[----:B------:R-:W0:Y:S02]  /*7290*/  QSPC.E.D P0, RZ, [R34+0x10] ;  /* 0x0000100022ff73aa */ /* 0x000e240000000700 */
[----:B0-----:R-:W-:Y:S05]  /*72a0*/  @!P0 BRA `(.L_x_188) ;  /* 0x00000000001c8947 */ /* 0x001fea0003800000 */
.L_x_189:
[----:B------:R-:W2:Y:S02]  /*72b0*/  LD.E.64 R36, [R34+0x10] ;  /* 0x0000001022247980 */ /* 0x000ea40000100b00 */
[----:B--2---:R-:W-:-:S10]  /*72c0*/  DADD R38, R46, R36 ;  /* 0x000000002e267229 */ /* 0x004fd40000000024 */
[----:B------:R-:W2:Y:S02]  /*72d0*/  ATOM.E.CAST.SPIN.64 PT, R38, [R34+0x10], R36, R38 ;  /* 0x000010242226738b */ /* 0x000ea400019e0526 */
[----:B--2---:R-:W-:-:S04]  /*72e0*/  ISETP.EQ.U32.AND P0, PT, R38, 0x1, PT ;  /* 0x000000012600780c */ /* 0x004fc80003f02070 */
[----:B------:R-:W-:-:S13]  /*72f0*/  ISETP.EQ.U32.AND.EX P0, PT, R39, RZ, PT, P0 ;  /* 0x000000ff2700720c */ /* 0x000fda0003f02100 */
[----:B------:R-:W-:Y:S05]  /*7300*/  @!P0 BRA `(.L_x_189) ;  /* 0xfffffffc00e88947 */ /* 0x000fea000383ffff */
[----:B------:R-:W-:Y:S05]  /*7310*/  BRA `(.L_x_185) ;  /* 0x00000000000c7947 */ /* 0x000fea0003800000 */
.L_x_188:
[----:B------:R-:W2:Y:S02]  /*7320*/  LD.E.64 R22, desc[UR10][R34.64+0x10] ;  /* 0x0000100a22167980 */ /* 0x000ea4000c101b00 */
[----:B--2---:R-:W-:-:S07]  /*7330*/  DADD R22, R46, R22 ;  /* 0x000000002e167229 */ /* 0x004fce0000000016 */
[----:B------:R0:W-:Y:S04]  /*7340*/  ST.E.64 desc[UR10][R34.64+0x10], R22 ;  /* 0x0000101622007985 */ /* 0x0001e8000c101b0a */
.L_x_185:
[----:B------:R-:W-:Y:S05]  /*7350*/  BSYNC.RECONVERGENT B1 ;  /* 0x0000000000017941 */ /* 0x000fea0003800200 */
.L_x_184:
[----:B------:R-:W-:Y:S01]  /*7360*/  IADD3 R19, PT, PT, R19, 0x20, RZ ;  /* 0x0000002013137810 */ /* 0x000fe20007ffe0ff */
[----:B------:R-:W-:Y:S01]  /*7370*/  VIADD R20, R20, 0x80 ;  /* 0x0000008014147836 */ /* 0x000fe20000000000 */
[----:B------:R-:W-:Y:S01]  /*7380*/  IADD3 R18, PT, PT, R18, 0x100, RZ ;  /* 0x0000010012127810 */ /* 0x000fe20007ffe0ff */
[----:B------:R-:W-:Y:S01]  /*7390*/  VIADD R21, R21, 0x80 ;  /* 0x0000008015157836 */ /* 0x000fe20000000000 */
[----:B------:R-:W-:-:S13]  /*73a0*/  ISETP.GE.AND P0, PT, R19, R10, PT ;  /* 0x0000000a1300720c */ /* 0x000fda0003f06270 */
[----:B------:R-:W-:Y:S05]  /*73b0*/  @!P0 BRA `(.L_x_190) ;  /* 0xffffffc000d88947 */ /* 0x000fea000383ffff */
.L_x_27:
[----:B------:R-:W-:Y:S05]  /*73c0*/  BSYNC.RECONVERGENT B0 ;  /* 0x0000000000007941 */ /* 0x000fea0003800200 */
.L_x_26:
[----:B------:R-:W-:Y:S01]  /*73d0*/  ISETP.GE.AND P0, PT, R11, R8, PT ;  /* 0x000000080b00720c */ /* 0x000fe20003f06270 */
[----:B------:R-:W-:-:S12]  /*73e0*/  BSSY.RECONVERGENT B0, `(.L_x_191) ;  /* 0x000001b000007945 */ /* 0x000fd80003800200 */
[----:B------:R-:W-:Y:S05]  /*73f0*/  @P0 BRA `(.L_x_192) ;  /* 0x0000000000640947 */ /* 0x000fea0003800000 */
[----:B----4-:R-:W1:Y:S01]  /*7400*/  LDL.64 R36, [R1+0x10] ;  /* 0x0000100001247983 */ /* 0x010e620000100a00 */
[----:B------:R-:W4:Y:S03]  /*7410*/  LDCU UR5, c[0x0][0x3c0] ;  /* 0x00007800ff0577ac */ /* 0x000f260008000800 */
[----:B---3--:R-:W3:Y:S01]  /*7420*/  LDL.128 R12, [R1] ;  /* 0x00000000010c7983 */ /* 0x008ee20000100c00 */
[----:B0-----:R-:W-:Y:S01]  /*7430*/  IMAD.WIDE.U32 R22, R11, 0x8, R30 ;  /* 0x000000080b167825 */ /* 0x001fe200078e001e */
[----:B----4-:R-:W-:-:S04]  /*7440*/  UIMAD.WIDE UR6, UR5, 0x18, URZ ;  /* 0x00000018050678a5 */ /* 0x010fc8000f8e02ff */
[----:B------:R-:W-:-:S04]  /*7450*/  UIMAD.WIDE UR6, UR5, 0x10, UR6 ;  /* 0x00000010050678a5 */ /* 0x000fc8000f8e0206 */
[----:B------:R-:W-:-:S06]  /*7460*/  UIMAD.WIDE UR6, UR5, 0x8, UR6 ;  /* 0x00000008050678a5 */ /* 0x000fcc000f8e0206 */
[----:B--2---:R-:W-:-:S04]  /*7470*/  IADD3 R20, P0, PT, R30, UR6, RZ ;  /* 0x000000061e147c10 */ /* 0x004fc8000ff1e0ff */
[----:B------:R-:W-:-:S03]  /*7480*/  IADD3.X R21, PT, PT, R31, UR7, RZ, P0, !PT ;  /* 0x000000071f157c10 */ /* 0x000fc600087fe4ff */
[C---:B------:R-:W-:Y:S01]  /*7490*/  IMAD.WIDE.U32 R34, R11.reuse, 0x4, R20 ;  /* 0x000000040b227825 */ /* 0x040fe200078e0014 */
[----:B-1----:R-:W3:Y:S08]  /*74a0*/  I2F.F64 R16, R36 ;  /* 0x0000002400107312 */ /* 0x002ef00000201c00 */
[----:B------:R-:W0:Y:S01]  /*74b0*/  I2F.F64 R18, R37 ;  /* 0x0000002500127312 */ /* 0x000e220000201c00 */
[----:B---3--:R-:W-:Y:S01]  /*74c0*/  DADD R12, R12, -R16 ;  /* 0x000000000c0c7229 */ /* 0x008fe20000000810 */
[----:B------:R-:W-:-:S06]  /*74d0*/  VIADD R17, R11, UR5 ;  /* 0x000000050b117c36 */ /* 0x000fcc0008000000 */
[----:B------:R1:W-:Y:S01]  /*74e0*/  STG.E.64 desc[UR10][R22.64], R12 ;  /* 0x0000000c16007986 */ /* 0x0003e2000c101b0a */
[----:B0-----:R-:W-:Y:S01]  /*74f0*/  DADD R14, R14, -R18 ;  /* 0x000000000e0e7229 */ /* 0x001fe20000000812 */
[----:B------:R-:W-:-:S06]  /*7500*/  IMAD.WIDE.U32 R18, R17, 0x8, R30 ;  /* 0x0000000811127825 */ /* 0x000fcc00078e001e */
[----:B------:R1:W-:Y:S04]  /*7510*/  STG.E.64 desc[UR10][R18.64], R14 ;  /* 0x0000000e12007986 */ /* 0x0003e8000c101b0a */
[----:B------:R-:W2:Y:S01]  /*7520*/  LDG.E R39, desc[UR10][R34.64] ;  /* 0x0000000a22277981 */ /* 0x000ea2000c1e1900 */
[----:B------:R-:W-:-:S04]  /*7530*/  IMAD.WIDE.U32 R20, R17, 0x4, R20 ;  /* 0x0000000411147825 */ /* 0x000fc800078e0014 */
[----:B--2---:R-:W-:-:S05]  /*7540*/  IMAD.IADD R39, R36, 0x1, R39 ;  /* 0x0000000124277824 */ /* 0x004fca00078e0227 */
[----:B------:R1:W-:Y:S04]  /*7550*/  STG.E desc[UR10][R34.64], R39 ;  /* 0x0000002722007986 */ /* 0x0003e8000c10190a */
[----:B------:R-:W2:Y:S02]  /*7560*/  LDG.E R10, desc[UR10][R20.64] ;  /* 0x0000000a140a7981 */ /* 0x000ea4000c1e1900 */
[----:B--2---:R-:W-:-:S05]  /*7570*/  IADD3 R37, PT, PT, R37, R10, RZ ;  /* 0x0000000a25257210 */ /* 0x004fca0007ffe0ff */
[----:B------:R1:W-:Y:S02]  /*7580*/  STG.E desc[UR10][R20.64], R37 ;  /* 0x0000002514007986 */ /* 0x0003e4000c10190a */
.L_x_192:
[----:B------:R-:W-:Y:S05]  /*7590*/  BSYNC.RECONVERGENT B0 ;  /* 0x0000000000007941 */ /* 0x000fea0003800200 */
.L_x_191:
[----:B------:R-:W-:Y:S01]  /*75a0*/  VIADD R11, R11, 0x20 ;  /* 0x000000200b0b7836 */ /* 0x000fe20000000000 */
[----:B------:R-:W-:Y:S06]  /*75b0*/  @P2 BRA `(.L_x_193) ;  /* 0xffffff9400d82947 */ /* 0x000fec000383ffff */
.L_x_4:
[----:B------:R-:W-:Y:S01]  /*75c0*/  IMAD.IADD R5, R5, 0x1, -R8 ;  /* 0x0000000105057824 */ /* 0x000fe200078e0a08 */
[----:B------:R-:W-:-:S04]  /*75d0*/  IADD3 R30, P1, PT, R30, 0x1, RZ ;  /* 0x000000011e1e7810 */ /* 0x000fc80007f3e0ff */
[----:B------:R-:W-:Y:S02]  /*75e0*/  ISETP.GT.AND P0, PT, R5, RZ, PT ;  /* 0x000000ff0500720c */ /* 0x000fe40003f04270 */
[----:B------:R-:W-:-:S11]  /*75f0*/  IADD3.X R31, PT, PT, RZ, R31, RZ, P1, !PT ;  /* 0x0000001fff1f7210 */ /* 0x000fd60000ffe4ff */
[----:B------:R-:W-:Y:S05]  /*7600*/  @P0 BRA `(.L_x_194) ;  /* 0xffffff9400a80947 */ /* 0x000fea000383ffff */
[----:B------:R-:W-:Y:S05]  /*7610*/  EXIT ;  /* 0x000000000000794d */ /* 0x000fea0003800000 */
        .weak           $__internal_0_$__cuda_sm20_div_rn_f64_full
        .type           $__internal_0_$__cuda_sm20_div_rn_f64_full,@function
        .size           $__internal_0_$__cuda_sm20_div_rn_f64_full,($__internal_1_$__cuda_sm20_drsqrt_f64_slowpath_v2 - $__internal_0_$__cuda_sm20_div_rn_f64_full)
$__internal_0_$__cuda_sm20_div_rn_f64_full:
[C---:B------:R-:W-:Y:S01]  /*7620*/  FSETP.GEU.AND P1, PT, |R21|.reuse, 1.469367938527859385e-39, PT ;  /* 0x001000001500780b */ /* 0x040fe20003f2e200 */
[----:B------:R-:W-:Y:S01]  /*7630*/  IMAD.MOV.U32 R66, RZ, RZ, 0x1 ;  /* 0x00000001ff427424 */ /* 0x000fe200078e00ff */
[----:B------:R-:W-:Y:S01]  /*7640*/  LOP3.LUT R54, R21, 0x800fffff, RZ, 0xc0, !PT ;  /* 0x800fffff15367812 */ /* 0x000fe200078ec0ff */
[----:B------:R-:W-:Y:S01]  /*7650*/  BSSY.RECONVERGENT B4, `(.L_x_195) ;  /* 0x0000055000047945 */ /* 0x000fe20003800200 */
[C---:B------:R-:W-:Y:S02]  /*7660*/  FSETP.GEU.AND P5, PT, |R57|.reuse, 1.469367938527859385e-39, PT ;  /* 0x001000003900780b */ /* 0x040fe40003fae200 */
[----:B------:R-:W-:Y:S01]  /*7670*/  LOP3.LUT R55, R54, 0x3ff00000, RZ, 0xfc, !PT ;  /* 0x3ff0000036377812 */ /* 0x000fe200078efcff */
[----:B------:R-:W-:Y:S01]  /*7680*/  IMAD.MOV.U32 R54, RZ, RZ, R20 ;  /* 0x000000ffff367224 */ /* 0x000fe200078e0014 */
[----:B------:R-:W-:Y:S02]  /*7690*/  LOP3.LUT R74, R57, 0x7ff00000, RZ, 0xc0, !PT ;  /* 0x7ff00000394a7812 */ /* 0x000fe400078ec0ff */
[----:B------:R-:W-:-:S02]  /*76a0*/  LOP3.LUT R64, R21, 0x7ff00000, RZ, 0xc0, !PT ;  /* 0x7ff0000015407812 */ /* 0x000fc400078ec0ff */
[----:B------:R-:W-:Y:S01]  /*76b0*/  MOV R61, 0x1ca00000 ;  /* 0x1ca00000003d7802 */ /* 0x000fe20000000f00 */
[----:B------:R-:W-:Y:S01]  /*76c0*/  @!P1 DMUL R54, R20, 8.98846567431157953865e+307 ;  /* 0x7fe0000014369828 */ /* 0x000fe20000000000 */
[C---:B------:R-:W-:Y:S02]  /*76d0*/  ISETP.GE.U32.AND P4, PT, R74.reuse, R64, PT ;  /* 0x000000404a00720c */ /* 0x040fe40003f86070 */
[----:B------:R-:W-:Y:S02]  /*76e0*/  MOV R62, R74 ;  /* 0x0000004a003e7202 */ /* 0x000fe40000000f00 */
[----:B------:R-:W-:Y:S01]  /*76f0*/  @!P5 LOP3.LUT R53, R21, 0x7ff00000, RZ, 0xc0, !PT ;  /* 0x7ff000001535d812 */ /* 0x000fe200078ec0ff */
[----:B------:R-:W0:Y:S03]  /*7700*/  MUFU.RCP64H R67, R55 ;  /* 0x0000003700437308 */ /* 0x000e260000001800 */
[----:B------:R-:W-:-:S04]  /*7710*/  @!P5 ISETP.GE.U32.AND P6, PT, R74, R53, PT ;  /* 0x000000354a00d20c */ /* 0x000fc80003fc6070 */
[----:B------:R-:W-:-:S04]  /*7720*/  @!P5 SEL R53, R61, 0x63400000, !P6 ;  /* 0x634000003d35d807 */ /* 0x000fc80007000000 */
[----:B------:R-:W-:Y:S01]  /*7730*/  @!P5 LOP3.LUT R53, R53, 0x80000000, R57, 0xf8, !PT ;  /* 0x800000003535d812 */ /* 0x000fe200078ef839 */
[----:B0-----:R-:W-:-:S08]  /*7740*/  DFMA R68, R66, -R54, 1 ;  /* 0x3ff000004244742b */ /* 0x001fd00000000836 */
[----:B------:R-:W-:-:S08]  /*7750*/  DFMA R68, R68, R68, R68 ;  /* 0x000000444444722b */ /* 0x000fd00000000044 */
[----:B------:R-:W-:Y:S01]  /*7760*/  DFMA R70, R66, R68, R66 ;  /* 0x000000444246722b */ /* 0x000fe20000000042 */
[----:B------:R-:W-:Y:S01]  /*7770*/  SEL R67, R61, 0x63400000, !P4 ;  /* 0x634000003d437807 */ /* 0x000fe20006000000 */
[----:B------:R-:W-:Y:S01]  /*7780*/  IMAD.MOV.U32 R66, RZ, RZ, R56 ;  /* 0x000000ffff427224 */ /* 0x000fe200078e0038 */
[----:B------:R-:W-:Y:S01]  /*7790*/  @!P5 LOP3.LUT R69, R53, 0x100000, RZ, 0xfc, !PT ;  /* 0x001000003545d812 */ /* 0x000fe200078efcff */
[----:B------:R-:W-:Y:S01]  /*77a0*/  @!P5 IMAD.MOV.U32 R68, RZ, RZ, RZ ;  /* 0x000000ffff44d224 */ /* 0x000fe200078e00ff */
[----:B------:R-:W-:Y:S01]  /*77b0*/  LOP3.LUT R67, R67, 0x800fffff, R57, 0xf8, !PT ;  /* 0x800fffff43437812 */ /* 0x000fe200078ef839 */
[----:B------:R-:W-:Y:S02]  /*77c0*/  IMAD.MOV.U32 R53, RZ, RZ, R64 ;  /* 0x000000ffff357224 */ /* 0x000fe400078e0040 */
[----:B------:R-:W-:Y:S01]  /*77d0*/  DFMA R72, R70, -R54, 1 ;  /* 0x3ff000004648742b */ /* 0x000fe20000000836 */
[----:B------:R-:W-:Y:S02]  /*77e0*/  @!P1 LOP3.LUT R53, R55, 0x7ff00000, RZ, 0xc0, !PT ;  /* 0x7ff0000037359812 */ /* 0x000fe400078ec0ff */
[----:B------:R-:W-:-:S02]  /*77f0*/  @!P5 DFMA R66, R66, 2, -R68 ;  /* 0x400000004242d82b */ /* 0x000fc40000000844 */
[----:B------:R-:W-:-:S03]  /*7800*/  IADD3 R75, PT, PT, R53, -0x1, RZ ;  /* 0xffffffff354b7810 */ /* 0x000fc60007ffe0ff */
[----:B------:R-:W-:-:S05]  /*7810*/  DFMA R72, R70, R72, R70 ;  /* 0x000000484648722b */ /* 0x000fca0000000046 */
[----:B------:R-:W-:-:S03]  /*7820*/  @!P5 LOP3.LUT R62, R67, 0x7ff00000, RZ, 0xc0, !PT ;  /* 0x7ff00000433ed812 */ /* 0x000fc600078ec0ff */
[----:B------:R-:W-:Y:S02]  /*7830*/  DMUL R68, R72, R66 ;  /* 0x0000004248447228 */ /* 0x000fe40000000000 */
[----:B------:R-:W-:-:S05]  /*7840*/  VIADD R64, R62, 0xffffffff ;  /* 0xffffffff3e407836 */ /* 0x000fca0000000000 */
[----:B------:R-:W-:Y:S01]  /*7850*/  ISETP.GT.U32.AND P1, PT, R64, 0x7feffffe, PT ;  /* 0x7feffffe4000780c */ /* 0x000fe20003f24070 */
[----:B------:R-:W-:-:S03]  /*7860*/  DFMA R70, R68, -R54, R66 ;  /* 0x800000364446722b */ /* 0x000fc60000000042 */
[----:B------:R-:W-:-:S05]  /*7870*/  ISETP.GT.U32.OR P1, PT, R75, 0x7feffffe, P1 ;  /* 0x7feffffe4b00780c */ /* 0x000fca0000f24470 */
[----:B------:R-:W-:-:S08]  /*7880*/  DFMA R68, R72, R70, R68 ;  /* 0x000000464844722b */ /* 0x000fd00000000044 */
[----:B------:R-:W-:Y:S05]  /*7890*/  @P1 BRA `(.L_x_196) ;  /* 0x00000000006c1947 */ /* 0x000fea0003800000 */
[----:B------:R-:W-:-:S04]  /*78a0*/  LOP3.LUT R57, R21, 0x7ff00000, RZ, 0xc0, !PT ;  /* 0x7ff0000015397812 */ /* 0x000fc800078ec0ff */
[CC--:B------:R-:W-:Y:S02]  /*78b0*/  VIADDMNMX R53, R74.reuse, -R57.reuse, 0xb9600000, !PT ;  /* 0xb96000004a357446 */ /* 0x0c0fe40007800939 */
[----:B------:R-:W-:Y:S02]  /*78c0*/  ISETP.GE.U32.AND P1, PT, R74, R57, PT ;  /* 0x000000394a00720c */ /* 0x000fe40003f26070 */
[----:B------:R-:W-:Y:S02]  /*78d0*/  VIMNMX R53, PT, PT, R53, 0x46a00000, PT ;  /* 0x46a0000035357848 */ /* 0x000fe40003fe0100 */
[----:B------:R-:W-:-:S05]  /*78e0*/  SEL R56, R61, 0x63400000, !P1 ;  /* 0x634000003d387807 */ /* 0x000fca0004800000 */
[----:B------:R-:W-:Y:S01]  /*78f0*/  IMAD.IADD R61, R53, 0x1, -R56 ;  /* 0x00000001353d7824 */ /* 0x000fe200078e0a38 */
[----:B------:R-:W-:-:S03]  /*7900*/  MOV R56, RZ ;  /* 0x000000ff00387202 */ /* 0x000fc60000000f00 */
[----:B------:R-:W-:-:S06]  /*7910*/  VIADD R57, R61, 0x7fe00000 ;  /* 0x7fe000003d397836 */ /* 0x000fcc0000000000 */
[----:B------:R-:W-:-:S10]  /*7920*/  DMUL R70, R68, R56 ;  /* 0x0000003844467228 */ /* 0x000fd40000000000 */
[----:B------:R-:W-:-:S13]  /*7930*/  FSETP.GTU.AND P1, PT, |R71|, 1.469367938527859385e-39, PT ;  /* 0x001000004700780b */ /* 0x000fda0003f2c200 */
[----:B------:R-:W-:Y:S05]  /*7940*/  @P1 BRA `(.L_x_197) ;  /* 0x0000000000941947 */ /* 0x000fea0003800000 */
[----:B------:R-:W-:Y:S01]  /*7950*/  DFMA R54, R68, -R54, R66 ;  /* 0x800000364436722b */ /* 0x000fe20000000042 */
[----:B------:R-:W-:-:S09]  /*7960*/  IMAD.MOV.U32 R56, RZ, RZ, RZ ;  /* 0x000000ffff387224 */ /* 0x000fd200078e00ff */
[C---:B------:R-:W-:Y:S02]  /*7970*/  FSETP.NEU.AND P1, PT, R55.reuse, RZ, PT ;  /* 0x000000ff3700720b */ /* 0x040fe40003f2d000 */
[----:B------:R-:W-:-:S04]  /*7980*/  LOP3.LUT R53, R55, 0x80000000, R21, 0x48, !PT ;  /* 0x8000000037357812 */ /* 0x000fc800078e4815 */
[----:B------:R-:W-:-:S07]  /*7990*/  LOP3.LUT R57, R53, R57, RZ, 0xfc, !PT ;  /* 0x0000003935397212 */ /* 0x000fce00078efcff */
[----:B------:R-:W-:Y:S05]  /*79a0*/  @!P1 BRA `(.L_x_197) ;  /* 0x00000000007c9947 */ /* 0x000fea0003800000 */
[----:B------:R-:W-:Y:S01]  /*79b0*/  IMAD.MOV R21, RZ, RZ, -R61 ;  /* 0x000000ffff157224 */ /* 0x000fe200078e0a3d */
[----:B------:R-:W-:Y:S01]  /*79c0*/  MOV R20, RZ ;  /* 0x000000ff00147202 */ /* 0x000fe20000000f00 */
[----:B------:R-:W-:-:S05]  /*79d0*/  DMUL.RP R56, R68, R56 ;  /* 0x0000003844387228 */ /* 0x000fca0000008000 */
[----:B------:R-:W-:-:S05]  /*79e0*/  DFMA R20, R70, -R20, R68 ;  /* 0x800000144614722b */ /* 0x000fca0000000044 */
[----:B------:R-:W-:Y:S02]  /*79f0*/  LOP3.LUT R53, R57, R53, RZ, 0x3c, !PT ;  /* 0x0000003539357212 */ /* 0x000fe400078e3cff */
[----:B------:R-:W-:-:S04]  /*7a00*/  IADD3 R20, PT, PT, -R61, -0x43300000, RZ ;  /* 0xbcd000003d147810 */ /* 0x000fc80007ffe1ff */
[----:B------:R-:W-:-:S04]  /*7a10*/  FSETP.NEU.AND P1, PT, |R21|, R20, PT ;  /* 0x000000141500720b */ /* 0x000fc80003f2d200 */
[----:B------:R-:W-:Y:S02]  /*7a20*/  FSEL R70, R56, R70, !P1 ;  /* 0x0000004638467208 */ /* 0x000fe40004800000 */
[----:B------:R-:W-:Y:S01]  /*7a30*/  FSEL R71, R53, R71, !P1 ;  /* 0x0000004735477208 */ /* 0x000fe20004800000 */
[----:B------:R-:W-:Y:S06]  /*7a40*/  BRA `(.L_x_197) ;  /* 0x0000000000547947 */ /* 0x000fec0003800000 */
.L_x_196:
[----:B------:R-:W-:-:S14]  /*7a50*/  DSETP.NAN.AND P1, PT, R56, R56, PT ;  /* 0x000000383800722a */ /* 0x000fdc0003f28000 */
[----:B------:R-:W-:Y:S05]  /*7a60*/  @P1 BRA `(.L_x_198) ;  /* 0x0000000000441947 */ /* 0x000fea0003800000 */
[----:B------:R-:W-:-:S14]  /*7a70*/  DSETP.NAN.AND P1, PT, R20, R20, PT ;  /* 0x000000141400722a */ /* 0x000fdc0003f28000 */
[----:B------:R-:W-:Y:S05]  /*7a80*/  @P1 BRA `(.L_x_199) ;  /* 0x0000000000301947 */ /* 0x000fea0003800000 */
[----:B------:R-:W-:Y:S01]  /*7a90*/  ISETP.NE.AND P1, PT, R62, R53, PT ;  /* 0x000000353e00720c */ /* 0x000fe20003f25270 */
[----:B------:R-:W-:Y:S02]  /*7aa0*/  IMAD.MOV.U32 R70, RZ, RZ, 0x0 ;  /* 0x00000000ff467424 */ /* 0x000fe400078e00ff */
[----:B------:R-:W-:-:S10]  /*7ab0*/  IMAD.MOV.U32 R71, RZ, RZ, -0x80000 ;  /* 0xfff80000ff477424 */ /* 0x000fd400078e00ff */
[----:B------:R-:W-:Y:S05]  /*7ac0*/  @!P1 BRA `(.L_x_197) ;  /* 0x0000000000349947 */ /* 0x000fea0003800000 */
[----:B------:R-:W-:Y:S02]  /*7ad0*/  ISETP.NE.AND P1, PT, R62, 0x7ff00000, PT ;  /* 0x7ff000003e00780c */ /* 0x000fe40003f25270 */
[----:B------:R-:W-:Y:S02]  /*7ae0*/  LOP3.LUT R71, R57, 0x80000000, R21, 0x48, !PT ;  /* 0x8000000039477812 */ /* 0x000fe400078e4815 */
[----:B------:R-:W-:-:S13]  /*7af0*/  ISETP.EQ.OR P1, PT, R53, RZ, !P1 ;  /* 0x000000ff3500720c */ /* 0x000fda0004f22670 */
[----:B------:R-:W-:Y:S02]  /*7b00*/  @P1 LOP3.LUT R20, R71, 0x7ff00000, RZ, 0xfc, !PT ;  /* 0x7ff0000047141812 */ /* 0x000fe400078efcff */
[----:B------:R-:W-:Y:S01]  /*7b10*/  @!P1 MOV R70, RZ ;  /* 0x000000ff00469202 */ /* 0x000fe20000000f00 */
[----:B------:R-:W-:Y:S02]  /*7b20*/  @P1 IMAD.MOV.U32 R70, RZ, RZ, RZ ;  /* 0x000000ffff461224 */ /* 0x000fe400078e00ff */
[----:B------:R-:W-:Y:S01]  /*7b30*/  @P1 IMAD.MOV.U32 R71, RZ, RZ, R20 ;  /* 0x000000ffff471224 */ /* 0x000fe200078e0014 */
[----:B------:R-:W-:Y:S06]  /*7b40*/  BRA `(.L_x_197) ;  /* 0x0000000000147947 */ /* 0x000fec0003800000 */
.L_x_199:
[----:B------:R-:W-:Y:S02]  /*7b50*/  LOP3.LUT R71, R21, 0x80000, RZ, 0xfc, !PT ;  /* 0x0008000015477812 */ /* 0x000fe400078efcff */
[----:B------:R-:W-:Y:S01]  /*7b60*/  MOV R70, R20 ;  /* 0x0000001400467202 */ /* 0x000fe20000000f00 */
[----:B------:R-:W-:Y:S06]  /*7b70*/  BRA `(.L_x_197) ;  /* 0x0000000000087947 */ /* 0x000fec0003800000 */
.L_x_198:
[----:B------:R-:W-:Y:S01]  /*7b80*/  LOP3.LUT R71, R57, 0x80000, RZ, 0xfc, !PT ;  /* 0x0008000039477812 */ /* 0x000fe200078efcff */
[----:B------:R-:W-:-:S07]  /*7b90*/  IMAD.MOV.U32 R70, RZ, RZ, R56 ;  /* 0x000000ffff467224 */ /* 0x000fce00078e0038 */
.L_x_197:
[----:B------:R-:W-:Y:S05]  /*7ba0*/  BSYNC.RECONVERGENT B4 ;  /* 0x0000000000047941 */ /* 0x000fea0003800200 */
.L_x_195:
[----:B------:R-:W-:Y:S01]  /*7bb0*/  IMAD.MOV.U32 R61, RZ, RZ, 0x0 ;  /* 0x00000000ff3d7424 */ /* 0x000fe200078e00ff */
[----:B------:R-:W-:Y:S01]  /*7bc0*/  MOV R21, R71 ;  /* 0x0000004700157202 */ /* 0x000fe20000000f00 */
[----:B------:R-:W-:Y:S02]  /*7bd0*/  IMAD.MOV.U32 R20, RZ, RZ, R70 ;  /* 0x000000ffff147224 */ /* 0x000fe400078e0046 */
[----:B------:R-:W-:Y:S05]  /*7be0*/  RET.REL.NODEC R60 `(_Z18ADVANCE_DEPOSIT_2DILi32EEvPciiiiiddPPddi) ;  /* 0xffffff843c047950 */ /* 0x000fea0003c3ffff */
        .weak           $__internal_1_$__cuda_sm20_drsqrt_f64_slowpath_v2
        .type           $__internal_1_$__cuda_sm20_drsqrt_f64_slowpath_v2,@function
        .size           $__internal_1_$__cuda_sm20_drsqrt_f64_slowpath_v2,(.L_x_227 - $__internal_1_$__cuda_sm20_drsqrt_f64_slowpath_v2)
$__internal_1_$__cuda_sm20_drsqrt_f64_slowpath_v2:
[----:B------:R-:W-:Y:S01]  /*7bf0*/  IMAD.MOV.U32 R16, RZ, RZ, R36 ;  /* 0x000000ffff107224 */ /* 0x000fe200078e0024 */
[----:B------:R-:W-:Y:S01]  /*7c00*/  MOV R17, R37 ;  /* 0x0000002500117202 */ /* 0x000fe20000000f00 */
[----:B------:R-:W-:Y:S01]  /*7c10*/  BSSY.RECONVERGENT B2, `(.L_x_200) ;  /* 0x000001d000027945 */ /* 0x000fe20003800200 */
[----:B------:R-:W-:-:S04]  /*7c20*/  LOP3.LUT R14, R37, 0x80000000, RZ, 0xc0, !PT ;  /* 0x80000000250e7812 */ /* 0x000fc800078ec0ff */
[----:B------:R-:W-:-:S14]  /*7c30*/  DSETP.NEU.AND P0, PT, R16, RZ, PT ;  /* 0x000000ff1000722a */ /* 0x000fdc0003f0d000 */
[----:B------:R-:W-:Y:S05]  /*7c40*/  @!P0 BRA `(.L_x_201) ;  /* 0x00000000005c8947 */ /* 0x000fea0003800000 */
[----:B------:R-:W-:-:S14]  /*7c50*/  DSETP.GTU.AND P0, PT, |R16|, +INF , PT ;  /* 0x7ff000001000742a */ /* 0x000fdc0003f0c200 */
[----:B------:R-:W-:Y:S05]  /*7c60*/  @P0 BRA `(.L_x_202) ;  /* 0x00000000004c0947 */ /* 0x000fea0003800000 */
[----:B------:R-:W-:-:S13]  /*7c70*/  ISETP.NE.AND P0, PT, R14, RZ, PT ;  /* 0x000000ff0e00720c */ /* 0x000fda0003f05270 */
[----:B------:R-:W-:Y:S02]  /*7c80*/  @P0 IMAD.MOV.U32 R14, RZ, RZ, 0x0 ;  /* 0x00000000ff0e0424 */ /* 0x000fe400078e00ff */
[----:B------:R-:W-:Y:S01]  /*7c90*/  @P0 IMAD.MOV.U32 R15, RZ, RZ, -0x80000 ;  /* 0xfff80000ff0f0424 */ /* 0x000fe200078e00ff */
[----:B------:R-:W-:Y:S06]  /*7ca0*/  @P0 BRA `(.L_x_203) ;  /* 0x00000000004c0947 */ /* 0x000fec0003800000 */
[----:B------:R-:W-:-:S14]  /*7cb0*/  DSETP.NEU.AND P0, PT, |R16|, +INF , PT ;  /* 0x7ff000001000742a */ /* 0x000fdc0003f0d200 */
[----:B------:R-:W-:Y:S01]  /*7cc0*/  @!P0 CS2R R14, SRZ ;  /* 0x00000000000e8805 */ /* 0x000fe2000001ff00 */
[----:B------:R-:W-:Y:S06]  /*7cd0*/  @!P0 BRA `(.L_x_203) ;  /* 0x0000000000408947 */ /* 0x000fec0003800000 */
[----:B------:R-:W-:Y:S01]  /*7ce0*/  DMUL R16, R16, 1.80143985094819840000e+16 ;  /* 0x4350000010107828 */ /* 0x000fe20000000000 */
[----:B------:R-:W-:Y:S01]  /*7cf0*/  MOV R14, RZ ;  /* 0x000000ff000e7202 */ /* 0x000fe20000000f00 */
[----:B------:R-:W-:Y:S02]  /*7d00*/  IMAD.MOV.U32 R20, RZ, RZ, 0x0 ;  /* 0x00000000ff147424 */ /* 0x000fe400078e00ff */
[----:B------:R-:W-:Y:S02]  /*7d10*/  IMAD.MOV.U32 R21, RZ, RZ, 0x3fd80000 ;  /* 0x3fd80000ff157424 */ /* 0x000fe400078e00ff */
[----:B------:R-:W0:Y:S02]  /*7d20*/  MUFU.RSQ64H R15, R17 ;  /* 0x00000011000f7308 */ /* 0x000e240000001c00 */
[----:B0-----:R-:W-:-:S08]  /*7d30*/  DMUL R18, R14, R14 ;  /* 0x0000000e0e127228 */ /* 0x001fd00000000000 */
[----:B------:R-:W-:-:S08]  /*7d40*/  DFMA R18, R16, -R18, 1 ;  /* 0x3ff000001012742b */ /* 0x000fd00000000812 */
[----:B------:R-:W-:Y:S02]  /*7d50*/  DFMA R20, R18, R20, 0.5 ;  /* 0x3fe000001214742b */ /* 0x000fe40000000014 */
[----:B------:R-:W-:-:S08]  /*7d60*/  DMUL R18, R14, R18 ;  /* 0x000000120e127228 */ /* 0x000fd00000000000 */
[----:B------:R-:W-:-:S08]  /*7d70*/  DFMA R14, R20, R18, R14 ;  /* 0x00000012140e722b */ /* 0x000fd0000000000e */
[----:B------:R-:W-:Y:S01]  /*7d80*/  DMUL R14, R14, 134217728 ;  /* 0x41a000000e0e7828 */ /* 0x000fe20000000000 */
[----:B------:R-:W-:Y:S10]  /*7d90*/  BRA `(.L_x_203) ;  /* 0x0000000000107947 */ /* 0x000ff40003800000 */
.L_x_202:
[----:B------:R-:W-:Y:S01]  /*7da0*/  DADD R14, R16, R16 ;  /* 0x00000000100e7229 */ /* 0x000fe20000000010 */
[----:B------:R-:W-:Y:S10]  /*7db0*/  BRA `(.L_x_203) ;  /* 0x0000000000087947 */ /* 0x000ff40003800000 */
.L_x_201:
[----:B------:R-:W-:Y:S02]  /*7dc0*/  LOP3.LUT R15, R14, 0x7ff00000, RZ, 0xfc, !PT ;  /* 0x7ff000000e0f7812 */ /* 0x000fe400078efcff */
[----:B------:R-:W-:-:S07]  /*7dd0*/  MOV R14, RZ ;  /* 0x000000ff000e7202 */ /* 0x000fce0000000f00 */
.L_x_203:
[----:B------:R-:W-:Y:S05]  /*7de0*/  BSYNC.RECONVERGENT B2 ;  /* 0x0000000000027941 */ /* 0x000fea0003800200 */
.L_x_200:
[----:B------:R-:W-:Y:S01]  /*7df0*/  IMAD.MOV.U32 R32, RZ, RZ, R14 ;  /* 0x000000ffff207224 */ /* 0x000fe200078e000e */
[----:B------:R-:W-:Y:S01]  /*7e00*/  MOV R14, R10 ;  /* 0x0000000a000e7202 */ /* 0x000fe20000000f00 */
[----:B------:R-:W-:Y:S02]  /*7e10*/  IMAD.MOV.U32 R33, RZ, RZ, R15 ;  /* 0x000000ffff217224 */ /* 0x000fe400078e000f */
[----:B------:R-:W-:-:S04]  /*7e20*/  IMAD.MOV.U32 R15, RZ, RZ, 0x0 ;  /* 0x00000000ff0f7424 */ /* 0x000fc800078e00ff */
[----:B------:R-:W-:Y:S05]  /*7e30*/  RET.REL.NODEC R14 `(_Z18ADVANCE_DEPOSIT_2DILi32EEvPciiiiiddPPddi) ;  /* 0xffffff800e707950 */ /* 0x000fea0003c3ffff */
.L_x_204:
[----:B------:R-:W-:-:S00]  /*7e40*/  BRA `(.L_x_204) ;  /* 0xfffffffc00fc7947 */ /* 0x000fc0000383ffff */
[----:B------:R-:W-:-:S00]  /*7e50*/  NOP ;  /* 0x0000000000007918 */ /* 0x000fc00000000000 */
        /* <DEDUP_REMOVED lines=10> */
.L_x_227:


//--------------------- .text._Z13DUDT_BORIS_2DILi32EEvPciiiiidPPdS2_di --------------------------
	.section	.text._Z13DUDT_BORIS_2DILi32EEvPciiiiidPPdS2_di,"ax",@progbits
	.align	128
        .global         _Z13DUDT_BORIS_2DILi32EEvPciiiiidPPdS2_di
        .type           _Z13DUDT_BORIS_2DILi32EEvPciiiiidPPdS2_di,@function
        .size           _Z13DUDT_BORIS_2DILi32EEvPciiiiidPPdS2_di,(.L_x_229 - _Z13DUDT_BORIS_2DILi32EEvPciiiiidPPdS2_di)
        .other          _Z13DUDT_BORIS_2DILi32EEvPciiiiidPPdS2_di,@"STO_CUDA_ENTRY STV_DEFAULT"
_Z13DUDT_BORIS_2DILi32EEvPciiiiidPPdS2_di:
.text._Z13DUDT_BORIS_2DILi32EEvPciiiiidPPdS2_di:
[----:B------:R-:W-:Y:S08]  /*0000*/  LDC R1, c[0x0][0x37c] ;  /* 0x0000df00ff017b82 */ /* 0x000ff00000000800 */
[----:B------:R-:W0:Y:S01]  /*0010*/  LDC R7, c[0x0][0x390] ;  /* 0x0000e400ff077b82 */ /* 0x000e220000000800 */
[----:B------:R-:W1:Y:S01]  /*0020*/  S2R R17, SR_CTAID.X ;  /* 0x0000000000117919 */ /* 0x000e620000002500 */
[----:B------:R-:W2:Y:S01]  /*0030*/  LDCU.64 UR4, c[0x0][0x358] ;  /* 0x00006b00ff0477ac */ /* 0x000ea20008000a00 */
[----:B------:R-:W3:Y:S05]  /*0040*/  LDCU UR6, c[0x0][0x3a4] ;  /* 0x00007480ff0677ac */ /* 0x000eea0008000800 */
[----:B------:R-:W4:Y:S08]  /*0050*/  LDC R4, c[0x0][0x360] ;  /* 0x0000d800ff047b82 */ /* 0x000f300000000800 */
[----:B------:R-:W2:Y:S01]  /*0060*/  LDC.64 R38, c[0x0][0x3a8] ;  /* 0x0000ea00ff267b82 */ /* 0x000ea20000000a00 */
[----:B0-----:R-:W-:-:S07]  /*0070*/  IABS R5, R7 ;  /* 0x0000000700057213 */ /* 0x001fce0000000000 */
[----:B------:R-:W0:Y:S01]  /*0080*/  LDC.64 R36, c[0x0][0x3b0] ;  /* 0x0000ec00ff247b82 */ /* 0x000e220000000a00 */
[----:B------:R-:W3:Y:S01]  /*0090*/  I2F.RP R0, R5 ;  /* 0x0000000500007306 */ /* 0x000ee20000209400 */
[----:B-1----:R-:W-:-:S06]  /*00a0*/  IABS R8, R17 ;  /* 0x0000001100087213 */ /* 0x002fcc0000000000 */
[----:B------:R-:W1:Y:S08]  /*00b0*/  LDC R19, c[0x0][0x3c0] ;  /* 0x0000f000ff137b82 */ /* 0x000e700000000800 */
[----:B------:R-:W1:Y:S01]  /*00c0*/  LDC.64 R20, c[0x0][0x388] ;  /* 0x0000e200ff147b82 */ /* 0x000e620000000a00 */
[----:B---3--:R-:W3:Y:S07]  /*00d0*/  MUFU.RCP R0, R0 ;  /* 0x0000000000007308 */ /* 0x008eee0000001000 */
[----:B------:R-:W1:Y:S08]  /*00e0*/  LDC R16, c[0x0][0x394] ;  /* 0x0000e500ff107b82 */ /* 0x000e700000000800 */
[----:B------:R-:W1:Y:S01]  /*00f0*/  LDC.64 R12, c[0x0][0x380] ;  /* 0x0000e000ff0c7b82 */ /* 0x000e620000000a00 */
[----:B---3--:R-:W-:-:S04]  /*0100*/  VIADD R2, R0, 0xffffffe ;  /* 0x0ffffffe00027836 */ /* 0x008fc80000000000 */
[----:B------:R3:W4:Y:S02]  /*0110*/  F2I.FTZ.U32.TRUNC.NTZ R3, R2 ;  /* 0x0000000200037305 */ /* 0x000724000021f000 */
[----:B---3--:R-:W-:Y:S02]  /*0120*/  HFMA2 R2, -RZ, RZ, 0, 0 ;  /* 0x00000000ff027431 */ /* 0x008fe400000001ff */
[----:B----4-:R-:W-:-:S04]  /*0130*/  IMAD.MOV R6, RZ, RZ, -R3 ;  /* 0x000000ffff067224 */ /* 0x010fc800078e0a03 */
[----:B------:R-:W-:Y:S01]  /*0140*/  IMAD R9, R6, R5, RZ ;  /* 0x0000000506097224 */ /* 0x000fe200078e02ff */
[----:B------:R-:W-:-:S03]  /*0150*/  IABS R6, R4 ;  /* 0x0000000400067213 */ /* 0x000fc60000000000 */
[----:B------:R-:W-:-:S06]  /*0160*/  IMAD.HI.U32 R3, R3, R9, R2 ;  /* 0x0000000903037227 */ /* 0x000fcc00078e0002 */
[----:B------:R-:W-:-:S04]  /*0170*/  IMAD.HI.U32 R0, R3, R6, RZ ;  /* 0x0000000603007227 */ /* 0x000fc800078e00ff */
[----:B------:R-:W-:-:S04]  /*0180*/  IMAD.MOV R3, RZ, RZ, -R0 ;  /* 0x000000ffff037224 */ /* 0x000fc800078e0a00 */
[----:B------:R-:W-:-:S05]  /*0190*/  IMAD R2, R5, R3, R6 ;  /* 0x0000000305027224 */ /* 0x000fca00078e0206 */
[----:B------:R-:W-:-:S13]  /*01a0*/  ISETP.GT.U32.AND P1, PT, R5, R2, PT ;  /* 0x000000020500720c */ /* 0x000fda0003f24070 */
[----:B------:R-:W-:Y:S01]  /*01b0*/  @!P1 IMAD.IADD R2, R2, 0x1, -R5 ;  /* 0x0000000102029824 */ /* 0x000fe200078e0a05 */
[----:B------:R-:W-:Y:S02]  /*01c0*/  @!P1 IADD3 R0, PT, PT, R0, 0x1, RZ ;  /* 0x0000000100009810 */ /* 0x000fe40007ffe0ff */
[----:B------:R-:W-:Y:S02]  /*01d0*/  ISETP.NE.AND P1, PT, R7, RZ, PT ;  /* 0x000000ff0700720c */ /* 0x000fe40003f25270 */
[----:B------:R-:W-:Y:S02]  /*01e0*/  ISETP.GE.U32.AND P0, PT, R2, R5, PT ;  /* 0x000000050200720c */ /* 0x000fe40003f06070 */
[----:B------:R-:W-:-:S04]  /*01f0*/  LOP3.LUT R2, R4, R7, RZ, 0x3c, !PT ;  /* 0x0000000704027212 */ /* 0x000fc800078e3cff */
[----:B------:R-:W-:-:S07]  /*0200*/  ISETP.GE.AND P2, PT, R2, RZ, PT ;  /* 0x000000ff0200720c */ /* 0x000fce0003f46270 */
[----:B------:R-:W-:-:S06]  /*0210*/  @P0 VIADD R0, R0, 0x1 ;  /* 0x0000000100000836 */ /* 0x000fcc0000000000 */
[----:B------:R-:W-:Y:S01]  /*0220*/  @!P2 IMAD.MOV R0, RZ, RZ, -R0 ;  /* 0x000000ffff00a224 */ /* 0x000fe200078e0a00 */
[----:B------:R-:W-:-:S04]  /*0230*/  @!P1 LOP3.LUT R0, RZ, R7, RZ, 0x33, !PT ;  /* 0x00000007ff009212 */ /* 0x000fc800078e33ff */
[-C--:B------:R-:W-:Y:S02]  /*0240*/  IABS R5, R0.reuse ;  /* 0x0000000000057213 */ /* 0x080fe40000000000 */
[----:B------:R-:W-:Y:S02]  /*0250*/  IABS R9, R0 ;  /* 0x0000000000097213 */ /* 0x000fe40000000000 */
[----:B------:R-:W3:Y:S08]  /*0260*/  I2F.RP R4, R5 ;  /* 0x0000000500047306 */ /* 0x000ef00000209400 */
[----:B---3--:R-:W3:Y:S02]  /*0270*/  MUFU.RCP R4, R4 ;  /* 0x0000000400047308 */ /* 0x008ee40000001000 */
[----:B---3--:R-:W-:Y:S01]  /*0280*/  IADD3 R2, PT, PT, R4, 0xffffffe, RZ ;  /* 0x0ffffffe04027810 */ /* 0x008fe20007ffe0ff */
[----:B------:R-:W-:-:S05]  /*0290*/  IMAD.MOV R4, RZ, RZ, -R9 ;  /* 0x000000ffff047224 */ /* 0x000fca00078e0a09 */
[----:B------:R3:W4:Y:S02]  /*02a0*/  F2I.FTZ.U32.TRUNC.NTZ R3, R2 ;  /* 0x0000000200037305 */ /* 0x000724000021f000 */
[----:B---3--:R-:W-:Y:S01]  /*02b0*/  MOV R2, RZ ;  /* 0x000000ff00027202 */ /* 0x008fe20000000f00 */
[----:B----4-:R-:W-:-:S04]  /*02c0*/  IMAD.MOV R6, RZ, RZ, -R3 ;  /* 0x000000ffff067224 */ /* 0x010fc800078e0a03 */
[----:B------:R-:W-:Y:S02]  /*02d0*/  IMAD R7, R6, R5, RZ ;  /* 0x0000000506077224 */ /* 0x000fe400078e02ff */
[----:B------:R-:W-:Y:S02]  /*02e0*/  IMAD.MOV.U32 R6, RZ, RZ, R8 ;  /* 0x000000ffff067224 */ /* 0x000fe400078e0008 */
[----:B------:R-:W-:Y:S01]  /*02f0*/  IMAD.HI.U32 R3, R3, R7, R2 ;  /* 0x0000000703037227 */ /* 0x000fe200078e0002 */
[----:B------:R-:W3:Y:S05]  /*0300*/  LDC.64 R8, c[0x0][0x3b8] ;  /* 0x0000ee00ff087b82 */ /* 0x000eea0000000a00 */
[----:B------:R-:W-:-:S04]  /*0310*/  IMAD.HI.U32 R3, R3, R6, RZ ;  /* 0x0000000603037227 */ /* 0x000fc800078e00ff */
[----:B------:R-:W-:Y:S02]  /*0320*/  IMAD R2, R3, R4, R6 ;  /* 0x0000000403027224 */ /* 0x000fe400078e0206 */
[----:B------:R-:W4:Y:S03]  /*0330*/  LDC.64 R6, c[0x0][0x3a0] ;  /* 0x0000e800ff067b82 */ /* 0x000f260000000a00 */
[----:B------:R-:W-:-:S13]  /*0340*/  ISETP.GT.U32.AND P1, PT, R5, R2, PT ;  /* 0x000000020500720c */ /* 0x000fda0003f24070 */
[----:B------:R-:W-:Y:S01]  /*0350*/  @!P1 IMAD.IADD R2, R2, 0x1, -R5 ;  /* 0x0000000102029824 */ /* 0x000fe200078e0a05 */
[----:B------:R-:W-:Y:S02]  /*0360*/  @!P1 IADD3 R3, PT, PT, R3, 0x1, RZ ;  /* 0x0000000103039810 */ /* 0x000fe40007ffe0ff */
[----:B------:R-:W-:Y:S02]  /*0370*/  ISETP.NE.AND P1, PT, R0, RZ, PT ;  /* 0x000000ff0000720c */ /* 0x000fe40003f25270 */
[----:B------:R-:W-:Y:S02]  /*0380*/  ISETP.GE.U32.AND P0, PT, R2, R5, PT ;  /* 0x000000050200720c */ /* 0x000fe40003f06070 */
[----:B------:R-:W-:-:S04]  /*0390*/  LOP3.LUT R2, R17, R0, RZ, 0x3c, !PT ;  /* 0x0000000011027212 */ /* 0x000fc800078e3cff */
[----:B------:R-:W-:-:S07]  /*03a0*/  ISETP.GE.AND P2, PT, R2, RZ, PT ;  /* 0x000000ff0200720c */ /* 0x000fce0003f46270 */
[----:B------:R-:W-:-:S04]  /*03b0*/  @P0 VIADD R3, R3, 0x1 ;  /* 0x0000000103030836 */ /* 0x000fc80000000000 */
[----:B------:R-:W-:-:S05]  /*03c0*/  IMAD.MOV.U32 R15, RZ, RZ, R3 ;  /* 0x000000ffff0f7224 */ /* 0x000fca00078e0003 */
[----:B------:R-:W-:Y:S02]  /*03d0*/  @!P2 IADD3 R15, PT, PT, -R15, RZ, RZ ;  /* 0x000000ff0f0fa210 */ /* 0x000fe40007ffe1ff */
[----:B------:R-:W-:-:S05]  /*03e0*/  @!P1 LOP3.LUT R15, RZ, R0, RZ, 0x33, !PT ;  /* 0x00000000ff0f9212 */ /* 0x000fca00078e33ff */
[----:B--2---:R-:W-:-:S04]  /*03f0*/  IMAD.WIDE R38, R15, 0x8, R38 ;  /* 0x000000080f267825 */ /* 0x004fc800078e0226 */
[----:B0-----:R-:W-:Y:S02]  /*0400*/  IMAD.WIDE R36, R15, 0x8, R36 ;  /* 0x000000080f247825 */ /* 0x001fe400078e0224 */
[----:B------:R-:W5:Y:S04]  /*0410*/  LDG.E.64 R38, desc[UR4][R38.64] ;  /* 0x0000000426267981 */ /* 0x000f68000c1e1b00 */
[----:B------:R-:W5:Y:S01]  /*0420*/  LDG.E.64 R36, desc[UR4][R36.64] ;  /* 0x0000000424247981 */ /* 0x000f62000c1e1b00 */
[----:B------:R-:W4:Y:S01]  /*0430*/  MUFU.RCP64H R3, UR6 ;  /* 0x0000000600037d08 */ /* 0x000f220008001800 */
[----:B------:R-:W-:Y:S01]  /*0440*/  IMAD.MOV.U32 R2, RZ, RZ, 0x1 ;  /* 0x00000001ff027424 */ /* 0x000fe200078e00ff */
[----:B---3--:R-:W-:Y:S01]  /*0450*/  DMUL R8, R8, 0.5 ;  /* 0x3fe0000008087828 */ /* 0x008fe20000000000 */
[----:B-1----:R-:W-:-:S04]  /*0460*/  IMAD.WIDE R34, R19, 0x10, RZ ;  /* 0x0000001013227825 */ /* 0x002fc800078e02ff */
[----:B------:R-:W-:Y:S02]  /*0470*/  IMAD.MOV R14, RZ, RZ, -R15 ;  /* 0x000000ffff0e7224 */ /* 0x000fe400078e0a0f */
[----:B------:R-:W-:-:S03]  /*0480*/  IMAD.WIDE R10, R19, 0x18, R34 ;  /* 0x00000018130a7825 */ /* 0x000fc600078e0222 */
[----:B------:R-:W-:Y:S01]  /*0490*/  FSETP.GEU.AND P3, PT, |R9|, 6.5827683646048100446e-37, PT ;  /* 0x036000000900780b */ /* 0x000fe20003f6e200 */
[----:B------:R-:W-:Y:S01]  /*04a0*/  IMAD R17, R0, R14, R17 ;  /* 0x0000000e00117224 */ /* 0x000fe200078e0211 */
[----:B------:R-:W-:Y:S01]  /*04b0*/  IADD3 R10, P0, PT, R34, R10, RZ ;  /* 0x0000000a220a7210 */ /* 0x000fe20007f1e0ff */
[----:B------:R-:W-:Y:S01]  /*04c0*/  IMAD R15, R15, R21, RZ ;  /* 0x000000150f0f7224 */ /* 0x000fe200078e02ff */
[----:B----4-:R-:W-:Y:S02]  /*04d0*/  DFMA R4, R2, -R6, 1 ;  /* 0x3ff000000204742b */ /* 0x010fe40000000806 */
[----:B------:R-:W-:Y:S01]  /*04e0*/  IADD3.X R14, PT, PT, R35, R11, RZ, P0, !PT ;  /* 0x0000000b230e7210 */ /* 0x000fe200007fe4ff */
[----:B------:R-:W-:-:S04]  /*04f0*/  IMAD R15, R17, R20, R15 ;  /* 0x00000014110f7224 */ /* 0x000fc800078e020f */
[----:B------:R-:W-:Y:S01]  /*0500*/  IMAD R14, R14, R15, RZ ;  /* 0x0000000f0e0e7224 */ /* 0x000fe200078e02ff */
[----:B------:R-:W-:-:S08]  /*0510*/  DFMA R4, R4, R4, R4 ;  /* 0x000000040404722b */ /* 0x000fd00000000004 */
[----:B------:R-:W-:-:S08]  /*0520*/  DFMA R4, R2, R4, R2 ;  /* 0x000000040204722b */ /* 0x000fd00000000002 */
[----:B------:R-:W-:-:S08]  /*0530*/  DFMA R2, R4, -R6, 1 ;  /* 0x3ff000000402742b */ /* 0x000fd00000000806 */
[----:B------:R-:W-:-:S08]  /*0540*/  DFMA R2, R4, R2, R4 ;  /* 0x000000020402722b */ /* 0x000fd00000000004 */
[----:B------:R-:W-:-:S08]  /*0550*/  DMUL R4, R8, R2 ;  /* 0x0000000208047228 */ /* 0x000fd00000000000 */
[----:B------:R-:W-:-:S08]  /*0560*/  DFMA R6, R4, -R6, R8 ;  /* 0x800000060406722b */ /* 0x000fd00000000008 */
[----:B------:R-:W-:Y:S01]  /*0570*/  DFMA R2, R2, R6, R4 ;  /* 0x000000060202722b */ /* 0x000fe20000000004 */
[----:B------:R-:W-:Y:S01]  /*0580*/  VIADD R5, R17, 0x1 ;  /* 0x0000000111057836 */ /* 0x000fe20000000000 */
[----:B------:R-:W-:Y:S01]  /*0590*/  IADD3 R6, PT, PT, R0, -0x1, RZ ;  /* 0xffffffff00067810 */ /* 0x000fe20007ffe0ff */
[----:B------:R-:W-:-:S03]  /*05a0*/  IMAD R4, R19, R20, RZ ;  /* 0x0000001413047224 */ /* 0x000fc600078e02ff */
[CC--:B------:R-:W-:Y:S01]  /*05b0*/  ISETP.GE.AND P0, PT, R5.reuse, R0.reuse, PT ;  /* 0x000000000500720c */ /* 0x0c0fe20003f06270 */
[----:B------:R-:W-:Y:S01]  /*05c0*/  IMAD.MOV R7, RZ, RZ, -R4 ;  /* 0x000000ffff077224 */ /* 0x000fe200078e0a04 */
[----:B------:R-:W-:Y:S02]  /*05d0*/  ISETP.NE.AND P1, PT, R5, R0, PT ;  /* 0x000000000500720c */ /* 0x000fe40003f25270 */
[----:B------:R-:W-:Y:S01]  /*05e0*/  FFMA R5, RZ, UR6, R3 ;  /* 0x00000006ff057c23 */ /* 0x000fe20008000003 */
[----:B------:R-:W-:Y:S01]  /*05f0*/  SEL R4, R4, RZ, !P0 ;  /* 0x000000ff04047207 */ /* 0x000fe20004000000 */
[----:B------:R-:W-:Y:S02]  /*0600*/  IMAD R0, R6, R7, R16 ;  /* 0x0000000706007224 */ /* 0x000fe400078e0210 */
[----:B------:R-:W-:Y:S01]  /*0610*/  IMAD.WIDE.U32 R6, R15, R10, R12 ;  /* 0x0000000a0f067225 */ /* 0x000fe200078e000c */
[----:B------:R-:W-:Y:S02]  /*0620*/  FSETP.GT.AND P2, PT, |R5|, 1.469367938527859385e-39, PT ;  /* 0x001000000500780b */ /* 0x000fe40003f44200 */
[----:B------:R-:W-:-:S02]  /*0630*/  SHF.R.S32.HI R15, RZ, 0x1f, R15 ;  /* 0x0000001fff0f7819 */ /* 0x000fc4000001140f */
[----:B------:R-:W-:-:S03]  /*0640*/  SEL R5, R0, RZ, !P1 ;  /* 0x000000ff00057207 */ /* 0x000fc60004800000 */
[----:B------:R-:W-:Y:S02]  /*0650*/  IMAD R15, R15, R10, R14 ;  /* 0x0000000a0f0f7224 */ /* 0x000fe400078e020e */
[----:B------:R-:W-:Y:S02]  /*0660*/  IMAD.IADD R4, R4, 0x1, R5 ;  /* 0x0000000104047824 */ /* 0x000fe400078e0205 */
[----:B------:R-:W-:Y:S02]  /*0670*/  IMAD.IADD R7, R7, 0x1, R15 ;  /* 0x0000000107077824 */ /* 0x000fe400078e020f */
[----:B------:R-:W-:Y:S05]  /*0680*/  @P2 BRA P3, `(.L_x_205) ;  /* 0x0000000000242947 */ /* 0x000fea0001800000 */
[----:B------:R-:W0:Y:S01]  /*0690*/  LDCU.64 UR6, c[0x0][0x3a0] ;  /* 0x00007400ff0677ac */ /* 0x000e220008000a00 */
[----:B------:R-:W-:Y:S01]  /*06a0*/  MOV R48, R8 ;  /* 0x0000000800307202 */ /* 0x000fe20000000f00 */
[----:B------:R-:W-:Y:S01]  /*06b0*/  IMAD.MOV.U32 R49, RZ, RZ, R9 ;  /* 0x000000ffff317224 */ /* 0x000fe200078e0009 */
[----:B------:R-:W-:Y:S01]  /*06c0*/  MOV R0, 0x700 ;  /* 0x0000070000007802 */ /* 0x000fe20000000f00 */
[----:B0-----:R-:W-:Y:S01]  /*06d0*/  IMAD.U32 R46, RZ, RZ, UR6 ;  /* 0x00000006ff2e7e24 */ /* 0x001fe2000f8e00ff */
[----:B------:R-:W-:-:S07]  /*06e0*/  MOV R47, UR7 ;  /* 0x00000007002f7c02 */ /* 0x000fce0008000f00 */
[----:B-----5:R-:W-:Y:S05]  /*06f0*/  CALL.REL.NOINC `($__internal_2_$__cuda_sm20_div_rn_f64_full) ;  /* 0x0000001400b87944 */ /* 0x020fea0003c00000 */
[----:B------:R-:W-:Y:S02]  /*0700*/  IMAD.MOV.U32 R2, RZ, RZ, R52 ;  /* 0x000000ffff027224 */ /* 0x000fe400078e0034 */
[----:B------:R-:W-:-:S07]  /*0710*/  IMAD.MOV.U32 R3, RZ, RZ, R53 ;  /* 0x000000ffff037224 */ /* 0x000fce00078e0035 */
.L_x_205:
[----:B------:R-:W-:-:S13]  /*0720*/  ISETP.GE.AND P0, PT, R4, 0x1, PT ;  /* 0x000000010400780c */ /* 0x000fda0003f06270 */
[----:B------:R-:W-:Y:S05]  /*0730*/  @!P0 EXIT ;  /* 0x000000000000894d */ /* 0x000fea0003800000 */
.L_x_215:
[----:B0-----:R-:W0:Y:S01]  /*0740*/  S2R R8, SR_TID.X ;  /* 0x0000000000087919 */ /* 0x001e220000002100 */
[----:B-1----:R-:W1:Y:S01]  /*0750*/  LDC R13, c[0x0][0x3c0] ;  /* 0x0000f000ff0d7b82 */ /* 0x002e620000000800 */
[----:B------:R-:W-:Y:S01]  /*0760*/  BSSY.RECONVERGENT B0, `(.L_x_206) ;  /* 0x000015f000007945 */ /* 0x000fe20003800200 */
[----:B-1----:R-:W-:-:S04]  /*0770*/  VIMNMX R5, PT, PT, R4, R13, PT ;  /* 0x0000000d04057248 */ /* 0x002fc80003fe0100 */
[----:B0-----:R-:W-:-:S13]  /*0780*/  ISETP.GE.AND P0, PT, R8, R5, PT ;  /* 0x000000050800720c */ /* 0x001fda0003f06270 */
[----:B------:R-:W-:Y:S05]  /*0790*/  @P0 BRA `(.L_x_207) ;  /* 0x00000014006c0947 */ /* 0x000fea0003800000 */
[----:B------:R-:W-:-:S04]  /*07a0*/  IMAD.WIDE R16, R13, 0x18, R34 ;  /* 0x000000180d107825 */ /* 0x000fc800078e0222 */
[----:B------:R-:W-:-:S04]  /*07b0*/  IMAD.WIDE.U32 R10, R8, 0x4, RZ ;  /* 0x00000004080a7825 */ /* 0x000fc800078e00ff */
[----:B------:R-:W-:-:S04]  /*07c0*/  IMAD.WIDE R16, R13, 0x8, R16 ;  /* 0x000000080d107825 */ /* 0x000fc800078e0210 */
[----:B------:R-:W-:Y:S01]  /*07d0*/  IMAD.WIDE R12, R13, 0x34, R10 ;  /* 0x000000340d0c7825 */ /* 0x000fe200078e020a */
[----:B------:R-:W-:-:S03]  /*07e0*/  IADD3 R10, P1, P2, R6, R16, R10 ;  /* 0x00000010060a7210 */ /* 0x000fc60007a3e00a */
[----:B------:R-:W-:Y:S01]  /*07f0*/  IMAD.WIDE.U32 R14, R8, 0x8, R6 ;  /* 0x00000008080e7825 */ /* 0x000fe200078e0006 */
[----:B------:R-:W-:Y:S02]  /*0800*/  IADD3 R12, P0, PT, R12, R6, RZ ;  /* 0x000000060c0c7210 */ /* 0x000fe40007f1e0ff */
[----:B------:R-:W-:Y:S01]  /*0810*/  IADD3.X R11, PT, PT, R7, R17, R11, P1, P2 ;  /* 0x00000011070b7210 */ /* 0x000fe20000fe440b */
[----:B------:R-:W-:Y:S01]  /*0820*/  IMAD.MOV.U32 R33, RZ, RZ, R15 ;  /* 0x000000ffff217224 */ /* 0x000fe200078e000f */
[----:B------:R-:W-:Y:S01]  /*0830*/  MOV R32, R14 ;  /* 0x0000000e00207202 */ /* 0x000fe20000000f00 */
[----:B------:R-:W-:-:S08]  /*0840*/  IMAD.X R13, R13, 0x1, R7, P0 ;  /* 0x000000010d0d7824 */ /* 0x000fd000000e0607 */
.L_x_214:
[----:B01----:R-:W0:Y:S01]  /*0850*/  LDC R23, c[0x0][0x3c0] ;  /* 0x0000f000ff177b82 */ /* 0x003e220000000800 */
[----:B------:R-:W2:Y:S04]  /*0860*/  LDG.E R0, desc[UR4][R12.64] ;  /* 0x000000040c007981 */ /* 0x000ea8000c1e1900 */
[----:B------:R-:W3:Y:S03]  /*0870*/  LDG.E R65, desc[UR4][R10.64] ;  /* 0x000000040a417981 */ /* 0x000ee6000c1e1900 */
[----:B------:R-:W1:Y:S01]  /*0880*/  LDC R9, c[0x0][0x398] ;  /* 0x0000e600ff097b82 */ /* 0x000e620000000800 */
[----:B------:R-:W4:Y:S01]  /*0890*/  LDG.E.64 R24, desc[UR4][R32.64] ;  /* 0x0000000420187981 */ /* 0x000f22000c1e1b00 */
[----:B0-----:R-:W-:-:S06]  /*08a0*/  IMAD.WIDE R62, R23, 0x8, R32 ;  /* 0x00000008173e7825 */ /* 0x001fcc00078e0220 */
[----:B------:R-:W4:Y:S01]  /*08b0*/  LDG.E.64 R62, desc[UR4][R62.64] ;  /* 0x000000043e3e7981 */ /* 0x000f22000c1e1b00 */
[C---:B--2---:R-:W-:Y:S01]  /*08c0*/  IADD3 R64, PT, PT, R0.reuse, -0x2, RZ ;  /* 0xfffffffe00407810 */ /* 0x044fe20007ffe0ff */
[----:B------:R-:W-:Y:S02]  /*08d0*/  VIADD R0, R0, 0xfffffffd ;  /* 0xfffffffd00007836 */ /* 0x000fe40000000000 */
[----:B---3--:R-:W-:Y:S01]  /*08e0*/  VIADD R52, R65, 0xfffffffe ;  /* 0xfffffffe41347836 */ /* 0x008fe20000000000 */
[----:B----4-:R-:W-:-:S14]  /*08f0*/  DSETP.GEU.AND P0, PT, R62, RZ, PT ;  /* 0x000000ff3e00722a */ /* 0x010fdc0003f0e000 */
[----:B------:R-:W-:-:S05]  /*0900*/  @P0 IADD3 R0, PT, PT, R64, RZ, RZ ;  /* 0x000000ff40000210 */ /* 0x000fca0007ffe0ff */
[----:B-1----:R-:W-:-:S04]  /*0910*/  IMAD R0, R9, R0, R52 ;  /* 0x0000000009007224 */ /* 0x002fc800078e0234 */
[----:B------:R-:W-:-:S04]  /*0920*/  IMAD R45, R0, 0x3, RZ ;  /* 0x00000003002d7824 */ /* 0x000fc800078e02ff */
[----:B-----5:R-:W-:Y:S01]  /*0930*/  IMAD.WIDE R14, R45, 0x8, R36 ;  /* 0x000000082d0e7825 */ /* 0x020fe200078e0224 */
[----:B------:R-:W-:-:S04]  /*0940*/  DSETP.GEU.AND P1, PT, R24, RZ, PT ;  /* 0x000000ff1800722a */ /* 0x000fc80003f2e000 */
[----:B------:R-:W2:Y:S02]  /*0950*/  LDG.E.64 R16, desc[UR4][R14.64+0x8] ;  /* 0x000008040e107981 */ /* 0x000ea4000c1e1b00 */
[----:B------:R-:W-:Y:S02]  /*0960*/  SEL R22, RZ, 0xffffffff, P1 ;  /* 0xffffffffff167807 */ /* 0x000fe40000800000 */
[----:B------:R-:W3:Y:S03]  /*0970*/  LDG.E.64 R40, desc[UR4][R14.64+0x20] ;  /* 0x000020040e287981 */ /* 0x000ee6000c1e1b00 */
[----:B------:R-:W-:Y:S01]  /*0980*/  IMAD.IADD R18, R22, 0x1, R0 ;  /* 0x0000000116127824 */ /* 0x000fe200078e0200 */
[----:B------:R0:W4:Y:S03]  /*0990*/  LDG.E.64 R42, desc[UR4][R14.64+0x38] ;  /* 0x000038040e2a7981 */ /* 0x000126000c1e1b00 */
[----:B------:R-:W-:-:S04]  /*09a0*/  IMAD R19, R18, 0x3, RZ ;  /* 0x0000000312137824 */ /* 0x000fc800078e02ff */
[----:B------:R-:W-:-:S05]  /*09b0*/  IMAD.WIDE R18, R19, 0x8, R38 ;  /* 0x0000000813127825 */ /* 0x000fca00078e0226 */
[----:B------:R-:W4:Y:S04]  /*09c0*/  LDG.E.64 R20, desc[UR4][R18.64+0x10] ;  /* 0x0000100412147981 */ /* 0x000f28000c1e1b00 */
[----:B------:R-:W4:Y:S01]  /*09d0*/  LDG.E.64 R58, desc[UR4][R18.64+0x28] ;  /* 0x00002804123a7981 */ /* 0x000f22000c1e1b00 */
[----:B------:R-:W-:-:S03]  /*09e0*/  IMAD.WIDE R68, R9, 0x18, R14 ;  /* 0x0000001809447825 */ /* 0x000fc600078e020e */
[----:B------:R1:W4:Y:S04]  /*09f0*/  LDG.E.64 R30, desc[UR4][R18.64+0x40] ;  /* 0x00004004121e7981 */ /* 0x000328000c1e1b00 */
[----:B------:R-:W4:Y:S04]  /*0a00*/  LDG.E.64 R28, desc[UR4][R68.64+0x8] ;  /* 0x00000804441c7981 */ /* 0x000f28000c1e1b00 */
[----:B------:R-:W4:Y:S01]  /*0a10*/  LDG.E.64 R46, desc[UR4][R68.64+0x20] ;  /* 0x00002004442e7981 */ /* 0x000f22000c1e1b00 */
[----:B------:R-:W-:-:S08]  /*0a20*/  DADD R48, -R24, 0.5 ;  /* 0x3fe0000018307429 */ /* 0x000fd00000000100 */
[----:B------:R-:W-:Y:S02]  /*0a30*/  DMUL R50, R48, 0.5 ;  /* 0x3fe0000030327828 */ /* 0x000fe40000000000 */
[----:B------:R-:W-:Y:S01]  /*0a40*/  DADD R26, R24, 0.5 ;  /* 0x3fe00000181a7429 */ /* 0x000fe20000000000 */
[----:B0-----:R-:W-:Y:S01]  /*0a50*/  FSEL R15, RZ, 1.875, !P1 ;  /* 0x3ff00000ff0f7808 */ /* 0x001fe20004800000 */
[----:B------:R-:W-:Y:S01]  /*0a60*/  IMAD.MOV.U32 R14, RZ, RZ, RZ ;  /* 0x000000ffff0e7224 */ /* 0x000fe200078e00ff */
[----:B------:R-:W-:-:S03]  /*0a70*/  FSEL R55, RZ, 1.875, P1 ;  /* 0x3ff00000ff377808 */ /* 0x000fc60000800000 */
[C---:B------:R-:W-:Y:S01]  /*0a80*/  DMUL R50, R48.reuse, R50 ;  /* 0x0000003230327228 */ /* 0x040fe20000000000 */
[----:B------:R-:W-:Y:S01]  /*0a90*/  MOV R54, RZ ;  /* 0x000000ff00367202 */ /* 0x000fe20000000f00 */
[----:B------:R-:W-:Y:S02]  /*0aa0*/  DFMA R48, R48, R26, 0.5 ;  /* 0x3fe000003030742b */ /* 0x000fe4000000001a */
[----:B------:R-:W-:-:S03]  /*0ab0*/  DADD R14, -R24, R14 ;  /* 0x00000000180e7229 */ /* 0x000fc6000000010e */
[----:B------:R-:W-:Y:S02]  /*0ac0*/  DADD R54, R24, R54 ;  /* 0x0000000018367229 */ /* 0x000fe40000000036 */
[----:B------:R-:W-:-:S08]  /*0ad0*/  DMUL R24, R26, 0.5 ;  /* 0x3fe000001a187828 */ /* 0x000fd00000000000 */
[----:B------:R-:W-:Y:S01]  /*0ae0*/  DMUL R24, R26, R24 ;  /* 0x000000181a187228 */ /* 0x000fe20000000000 */
[----:B------:R-:W-:-:S05]  /*0af0*/  IMAD.WIDE R26, R45, 0x8, R38 ;  /* 0x000000082d1a7825 */ /* 0x000fca00078e0226 */
[----:B------:R-:W4:Y:S01]  /*0b00*/  LDG.E.64 R56, desc[UR4][R26.64] ;  /* 0x000000041a387981 */ /* 0x000f22000c1e1b00 */
[----:B------:R-:W-:-:S08]  /*0b10*/  DMUL R44, R54, 0.5 ;  /* 0x3fe00000362c7828 */ /* 0x000fd00000000000 */
[----:B------:R-:W-:Y:S01]  /*0b20*/  DMUL R44, R54, R44 ;  /* 0x0000002c362c7228 */ /* 0x000fe20000000000 */
[----:B-1----:R-:W-:Y:S01]  /*0b30*/  IMAD.WIDE R18, R9, 0x18, R18 ;  /* 0x0000001809127825 */ /* 0x002fe200078e0212 */
[----:B--2---:R-:W-:-:S08]  /*0b40*/  DFMA R16, R50, R16, RZ ;  /* 0x000000103210722b */ /* 0x004fd000000000ff */
[----:B---3--:R-:W-:Y:S02]  /*0b50*/  DFMA R40, R48, R40, R16 ;  /* 0x000000283028722b */ /* 0x008fe40000000010 */
[----:B------:R-:W-:-:S08]  /*0b60*/  DMUL R16, R14, 0.5 ;  /* 0x3fe000000e107828 */ /* 0x000fd00000000000 */
[----:B------:R-:W-:Y:S02]  /*0b70*/  DMUL R16, R14, R16 ;  /* 0x000000100e107228 */ /* 0x000fe40000000000 */
[----:B----4-:R-:W-:Y:S01]  /*0b80*/  DFMA R42, R24, R42, R40 ;  /* 0x0000002a182a722b */ /* 0x010fe20000000028 */
[----:B------:R-:W2:Y:S01]  /*0b90*/  LDG.E.64 R40, desc[UR4][R26.64+0x18] ;  /* 0x000018041a287981 */ /* 0x000ea2000c1e1b00 */
[----:B------:R-:W-:-:S04]  /*0ba0*/  DFMA R14, R14, R54, 0.5 ;  /* 0x3fe000000e0e742b */ /* 0x000fc80000000036 */
[----:B------:R-:W-:Y:S01]  /*0bb0*/  DFMA R20, R16, R20, RZ ;  /* 0x000000141014722b */ /* 0x000fe200000000ff */
[----:B------:R0:W3:Y:S07]  /*0bc0*/  LDG.E.64 R54, desc[UR4][R26.64+0x30] ;  /* 0x000030041a367981 */ /* 0x0000ee000c1e1b00 */
[----:B------:R-:W-:Y:S02]  /*0bd0*/  DFMA R58, R14, R58, R20 ;  /* 0x0000003a0e3a722b */ /* 0x000fe40000000014 */
[----:B------:R-:W4:Y:S06]  /*0be0*/  LDG.E.64 R20, desc[UR4][R68.64+0x38] ;  /* 0x0000380444147981 */ /* 0x000f2c000c1e1b00 */
[----:B------:R-:W-:-:S02]  /*0bf0*/  DFMA R30, R44, R30, R58 ;  /* 0x0000001e2c1e722b */ /* 0x000fc4000000003a */
[----:B------:R-:W-:Y:S01]  /*0c00*/  DFMA R58, R50, R28, RZ ;  /* 0x0000001c323a722b */ /* 0x000fe200000000ff */
[----:B------:R-:W4:Y:S07]  /*0c10*/  LDG.E.64 R28, desc[UR4][R18.64+0x10] ;  /* 0x00001004121c7981 */ /* 0x000f2e000c1e1b00 */
[----:B------:R-:W-:Y:S02]  /*0c20*/  DFMA R46, R48, R46, R58 ;  /* 0x0000002e302e722b */ /* 0x000fe4000000003a */
[----:B------:R-:W4:Y:S01]  /*0c30*/  LDG.E.64 R58, desc[UR4][R18.64+0x28] ;  /* 0x00002804123a7981 */ /* 0x000f22000c1e1b00 */
[----:B------:R-:W-:Y:S01]  /*0c40*/  FSEL R67, RZ, 1.875, !P0 ;  /* 0x3ff00000ff437808 */ /* 0x000fe20004000000 */
[----:B------:R-:W-:-:S06]  /*0c50*/  IMAD.MOV.U32 R66, RZ, RZ, RZ ;  /* 0x000000ffff427224 */ /* 0x000fcc00078e00ff */
[----:B------:R-:W-:Y:S02]  /*0c60*/  DADD R66, -R62, R66 ;  /* 0x000000003e427229 */ /* 0x000fe40000000142 */
[----:B------:R-:W-:Y:S01]  /*0c70*/  DFMA R56, R50, R56, RZ ;  /* 0x000000383238722b */ /* 0x000fe200000000ff */
[----:B------:R-:W-:-:S05]  /*0c80*/  IADD3 R0, PT, PT, R0, R9, RZ ;  /* 0x0000000900007210 */ /* 0x000fca0007ffe0ff */
[----:B------:R-:W-:-:S04]  /*0c90*/  IMAD R61, R0, 0x3, RZ ;  /* 0x00000003003d7824 */ /* 0x000fc800078e02ff */
[----:B------:R-:W-:-:S04]  /*0ca0*/  IMAD.WIDE R60, R61, 0x8, R38 ;  /* 0x000000083d3c7825 */ /* 0x000fc800078e0226 */
[----:B0-----:R-:W-:Y:S01]  /*0cb0*/  IMAD.WIDE R26, R9, 0x18, R26 ;  /* 0x00000018091a7825 */ /* 0x001fe200078e021a */
[----:B--2---:R-:W-:Y:S01]  /*0cc0*/  DFMA R40, R48, R40, R56 ;  /* 0x000000283028722b */ /* 0x004fe20000000038 */
[----:B------:R-:W2:Y:S07]  /*0cd0*/  LDG.E.64 R56, desc[UR4][R60.64] ;  /* 0x000000043c387981 */ /* 0x000eae000c1e1b00 */
[----:B---3--:R-:W-:Y:S02]  /*0ce0*/  DFMA R54, R24, R54, R40 ;  /* 0x000000361836722b */ /* 0x008fe40000000028 */
[----:B------:R-:W-:-:S02]  /*0cf0*/  DMUL R40, R66, 0.5 ;  /* 0x3fe0000042287828 */ /* 0x000fc40000000000 */
[----:B----4-:R-:W-:Y:S01]  /*0d00*/  DFMA R20, R24, R20, R46 ;  /* 0x000000141814722b */ /* 0x010fe2000000002e */
[----:B------:R-:W-:Y:S01]  /*0d10*/  FSEL R47, RZ, 1.875, P0 ;  /* 0x3ff00000ff2f7808 */ /* 0x000fe20000000000 */
[----:B------:R-:W-:-:S04]  /*0d20*/  IMAD.MOV.U32 R46, RZ, RZ, RZ ;  /* 0x000000ffff2e7224 */ /* 0x000fc800078e00ff */
[----:B------:R-:W-:Y:S02]  /*0d30*/  DMUL R40, R66, R40 ;  /* 0x0000002842287228 */ /* 0x000fe40000000000 */
[----:B------:R-:W-:-:S06]  /*0d40*/  DADD R46, R62, R46 ;  /* 0x000000003e2e7229 */ /* 0x000fcc000000002e */
[----:B------:R-:W-:Y:S02]  /*0d50*/  DFMA R42, R40, R42, RZ ;  /* 0x0000002a282a722b */ /* 0x000fe400000000ff */
[----:B------:R-:W-:Y:S02]  /*0d60*/  DFMA R66, R66, R46, 0.5 ;  /* 0x3fe000004242742b */ /* 0x000fe4000000002e */
[----:B------:R-:W-:-:S06]  /*0d70*/  DFMA R28, R16, R28, RZ ;  /* 0x0000001c101c722b */ /* 0x000fcc00000000ff */
[----:B------:R-:W-:Y:S01]  /*0d80*/  DFMA R20, R66, R20, R42 ;  /* 0x000000144214722b */ /* 0x000fe2000000002a */
[----:B------:R-:W3:Y:S01]  /*0d90*/  LDG.E.64 R42, desc[UR4][R18.64+0x40] ;  /* 0x00004004122a7981 */ /* 0x000ee2000c1e1b00 */
[----:B------:R-:W-:-:S03]  /*0da0*/  DFMA R58, R14, R58, R28 ;  /* 0x0000003a0e3a722b */ /* 0x000fc6000000001c */
[----:B------:R0:W4:Y:S01]  /*0db0*/  LDG.E.64 R28, desc[UR4][R60.64+0x18] ;  /* 0x000018043c1c7981 */ /* 0x000122000c1e1b00 */
[C---:B------:R-:W-:Y:S02]  /*0dc0*/  DFMA R54, R40.reuse, R54, RZ ;  /* 0x000000362836722b */ /* 0x040fe400000000ff */
[----:B------:R-:W-:Y:S01]  /*0dd0*/  DFMA R30, R40, R30, RZ ;  /* 0x0000001e281e722b */ /* 0x000fe200000000ff */
[----:B------:R-:W4:Y:S01]  /*0de0*/  LDG.E.64 R40, desc[UR4][R26.64+0x30] ;  /* 0x000030041a287981 */ /* 0x000f22000c1e1b00 */
[----:B------:R-:W-:-:S04]  /*0df0*/  IMAD.WIDE R68, R9, 0x18, R68 ;  /* 0x0000001809447825 */ /* 0x000fc800078e0244 */
[----:B------:R-:W-:-:S04]  /*0e00*/  IMAD R52, R64, R9, R52 ;  /* 0x0000000940347224 */ /* 0x000fc800078e0234 */
[----:B0-----:R-:W-:-:S04]  /*0e10*/  IMAD R61, R52, 0x3, RZ ;  /* 0x00000003343d7824 */ /* 0x001fc800078e02ff */
[----:B------:R-:W-:-:S05]  /*0e20*/  IMAD.WIDE R60, R61, 0x8, R36 ;  /* 0x000000083d3c7825 */ /* 0x000fca00078e0224 */
[----:B------:R-:W4:Y:S01]  /*0e30*/  LDG.E.64 R52, desc[UR4][R60.64+0x10] ;  /* 0x000010043c347981 */ /* 0x000f22000c1e1b00 */
[----:B--2---:R-:W-:Y:S02]  /*0e40*/  DFMA R56, R50, R56, RZ ;  /* 0x000000383238722b */ /* 0x004fe400000000ff */
[----:B---3--:R-:W-:Y:S01]  /*0e50*/  DFMA R42, R44, R42, R58 ;  /* 0x0000002a2c2a722b */ /* 0x008fe2000000003a */
[----:B------:R-:W2:Y:S05]  /*0e60*/  LDG.E.64 R58, desc[UR4][R68.64+0x8] ;  /* 0x00000804443a7981 */ /* 0x000eaa000c1e1b00 */
[----:B----4-:R-:W-:Y:S02]  /*0e70*/  DFMA R28, R48, R28, R56 ;  /* 0x0000001c301c722b */ /* 0x010fe40000000038 */
[----:B------:R-:W3:Y:S06]  /*0e80*/  LDG.E.64 R56, desc[UR4][R68.64+0x20] ;  /* 0x0000200444387981 */ /* 0x000eec000c1e1b00 */
[----:B------:R-:W-:-:S02]  /*0e90*/  DFMA R40, R24, R40, R28 ;  /* 0x000000281828722b */ /* 0x000fc4000000001c */
[----:B------:R-:W4:Y:S01]  /*0ea0*/  LDG.E.64 R28, desc[UR4][R68.64+0x38] ;  /* 0x00003804441c7981 */ /* 0x000f22000c1e1b00 */
[----:B------:R-:W-:-:S03]  /*0eb0*/  DFMA R42, R66, R42, R30 ;  /* 0x0000002a422a722b */ /* 0x000fc6000000001e */
[----:B------:R-:W4:Y:S02]  /*0ec0*/  LDG.E.64 R30, desc[UR4][R60.64+0x28] ;  /* 0x000028043c1e7981 */ /* 0x000f24000c1e1b00 */
[----:B------:R-:W-:Y:S01]  /*0ed0*/  DFMA R40, R66, R40, R54 ;  /* 0x000000284228722b */ /* 0x000fe20000000036 */
[----:B------:R-:W-:-:S05]  /*0ee0*/  IMAD.WIDE R66, R9, 0x18, R60 ;  /* 0x0000001809427825 */ /* 0x000fca00078e023c */
[----:B------:R-:W4:Y:S01]  /*0ef0*/  LDG.E.64 R54, desc[UR4][R66.64+0x28] ;  /* 0x0000280442367981 */ /* 0x000f22000c1e1b00 */
[----:B--2---:R-:W-:-:S08]  /*0f00*/  DFMA R58, R50, R58, RZ ;  /* 0x0000003a323a722b */ /* 0x004fd000000000ff */
[----:B---3--:R-:W-:Y:S02]  /*0f10*/  DFMA R56, R48, R56, R58 ;  /* 0x000000383038722b */ /* 0x008fe4000000003a */
[----:B------:R0:W2:Y:S06]  /*0f20*/  LDG.E.64 R58, desc[UR4][R60.64+0x40] ;  /* 0x000040043c3a7981 */ /* 0x0000ac000c1e1b00 */
[----:B----4-:R-:W-:Y:S02]  /*0f30*/  DFMA R28, R24, R28, R56 ;  /* 0x0000001c181c722b */ /* 0x010fe40000000038 */
[----:B------:R-:W-:Y:S01]  /*0f40*/  DFMA R56, R50, R52, RZ ;  /* 0x000000343238722b */ /* 0x000fe200000000ff */
[----:B------:R-:W3:Y:S07]  /*0f50*/  LDG.E.64 R52, desc[UR4][R66.64+0x10] ;  /* 0x0000100442347981 */ /* 0x000eee000c1e1b00 */
[----:B------:R-:W-:Y:S01]  /*0f60*/  DFMA R56, R48, R30, R56 ;  /* 0x0000001e3038722b */ /* 0x000fe20000000038 */
[----:B------:R-:W4:Y:S01]  /*0f70*/  LDG.E.64 R30, desc[UR4][R66.64+0x40] ;  /* 0x00004004421e7981 */ /* 0x000f22000c1e1b00 */
[----:B0-----:R-:W-:-:S05]  /*0f80*/  IMAD.WIDE R60, R9, 0x18, R66 ;  /* 0x00000018093c7825 */ /* 0x001fca00078e0242 */
[----:B------:R-:W4:Y:S01]  /*0f90*/  LDG.E.64 R66, desc[UR4][R60.64+0x10] ;  /* 0x000010043c427981 */ /* 0x000f22000c1e1b00 */
[----:B---3--:R-:W-:-:S08]  /*0fa0*/  DFMA R52, R50, R52, RZ ;  /* 0x000000343234722b */ /* 0x008fd000000000ff */
[----:B------:R-:W-:Y:S02]  /*0fb0*/  DFMA R52, R48, R54, R52 ;  /* 0x000000363034722b */ /* 0x000fe40000000034 */
[C---:B------:R-:W-:Y:S02]  /*0fc0*/  DADD R54, -R62.reuse, 0.5 ;  /* 0x3fe000003e367429 */ /* 0x040fe40000000100 */
[----:B------:R-:W-:Y:S02]  /*0fd0*/  DADD R62, R62, 0.5 ;  /* 0x3fe000003e3e7429 */ /* 0x000fe40000000000 */
[C---:B--2---:R-:W-:Y:S02]  /*0fe0*/  DFMA R56, R24.reuse, R58, R56 ;  /* 0x0000003a1838722b */ /* 0x044fe40000000038 */
[----:B----4-:R-:W-:Y:S02]  /*0ff0*/  DFMA R30, R24, R30, R52 ;  /* 0x0000001e181e722b */ /* 0x010fe40000000034 */
[----:B------:R-:W-:-:S02]  /*1000*/  DMUL R52, R54, 0.5 ;  /* 0x3fe0000036347828 */ /* 0x000fc40000000000 */
[----:B------:R-:W-:-:S06]  /*1010*/  DMUL R58, R62, 0.5 ;  /* 0x3fe000003e3a7828 */ /* 0x000fcc0000000000 */
[C---:B------:R-:W-:Y:S02]  /*1020*/  DMUL R52, R54.reuse, R52 ;  /* 0x0000003436347228 */ /* 0x040fe40000000000 */
[----:B------:R-:W-:Y:S02]  /*1030*/  DFMA R54, R54, R62, 0.5 ;  /* 0x3fe000003636742b */ /* 0x000fe4000000003e */
[----:B------:R-:W-:Y:S01]  /*1040*/  DMUL R58, R62, R58 ;  /* 0x0000003a3e3a7228 */ /* 0x000fe20000000000 */
[----:B------:R-:W2:Y:S01]  /*1050*/  LDG.E.64 R62, desc[UR4][R60.64+0x28] ;  /* 0x000028043c3e7981 */ /* 0x000ea2000c1e1b00 */
[----:B------:R-:W-:Y:S02]  /*1060*/  IMAD.IADD R22, R65, 0x1, R22 ;  /* 0x0000000141167824 */ /* 0x000fe400078e0216 */
[----:B------:R-:W-:Y:S02]  /*1070*/  IMAD.MOV.U32 R65, RZ, RZ, 0x3 ;  /* 0x00000003ff417424 */ /* 0x000fe400078e00ff */
[----:B------:R-:W-:Y:S01]  /*1080*/  IMAD R22, R64, R9, R22 ;  /* 0x0000000940167224 */ /* 0x000fe200078e0216 */
[----:B------:R-:W-:-:S03]  /*1090*/  DFMA R66, R50, R66, RZ ;  /* 0x000000423242722b */ /* 0x000fc600000000ff */
[----:B------:R-:W-:Y:S01]  /*10a0*/  IMAD R65, R22, R65, -0x6 ;  /* 0xfffffffa16417424 */ /* 0x000fe200078e0241 */
[----:B------:R-:W-:-:S03]  /*10b0*/  DFMA R56, R52, R56, RZ ;  /* 0x000000383438722b */ /* 0x000fc600000000ff */
[----:B------:R-:W-:-:S05]  /*10c0*/  IMAD.WIDE R68, R65, 0x8, R36 ;  /* 0x0000000841447825 */ /* 0x000fca00078e0224 */
[----:B------:R-:W-:Y:S02]  /*10d0*/  DFMA R30, R54, R30, R56 ;  /* 0x0000001e361e722b */ /* 0x000fe40000000038 */
[----:B------:R-:W3:Y:S01]  /*10e0*/  LDG.E.64 R56, desc[UR4][R68.64+0x18] ;  /* 0x0000180444387981 */ /* 0x000ee2000c1e1b00 */
[----:B--2---:R-:W-:-:S03]  /*10f0*/  DFMA R62, R48, R62, R66 ;  /* 0x0000003e303e722b */ /* 0x004fc60000000042 */
[----:B------:R-:W2:Y:S04]  /*1100*/  LDG.E.64 R66, desc[UR4][R60.64+0x40] ;  /* 0x000040043c427981 */ /* 0x000ea8000c1e1b00 */
[----:B------:R-:W4:Y:S01]  /*1110*/  LDG.E.64 R60, desc[UR4][R68.64] ;  /* 0x00000004443c7981 */ /* 0x000f22000c1e1b00 */
[----:B------:R-:W-:-:S03]  /*1120*/  IMAD R22, R9, 0x3, R65 ;  /* 0x0000000309167824 */ /* 0x000fc600078e0241 */
[----:B------:R-:W3:Y:S01]  /*1130*/  LDG.E.64 R68, desc[UR4][R68.64+0x30] ;  /* 0x0000300444447981 */ /* 0x000ee2000c1e1b00 */
[----:B--2---:R-:W-:Y:S02]  /*1140*/  DFMA R62, R24, R66, R62 ;  /* 0x00000042183e722b */ /* 0x004fe4000000003e */
[----:B----4-:R-:W-:-:S06]  /*1150*/  DFMA R66, R16, R60, RZ ;  /* 0x0000003c1042722b */ /* 0x010fcc00000000ff */
[----:B------:R-:W-:Y:S02]  /*1160*/  DFMA R30, R58, R62, R30 ;  /* 0x0000003e3a1e722b */ /* 0x000fe4000000001e */
[----:B---3--:R-:W-:Y:S01]  /*1170*/  DFMA R60, R14, R56, R66 ;  /* 0x000000380e3c722b */ /* 0x008fe20000000042 */
[----:B------:R-:W-:-:S05]  /*1180*/  IMAD.WIDE R66, R22, 0x8, R36 ;  /* 0x0000000816427825 */ /* 0x000fca00078e0224 */
[----:B------:R-:W2:Y:S04]  /*1190*/  LDG.E.64 R62, desc[UR4][R66.64] ;  /* 0x00000004423e7981 */ /* 0x000ea8000c1e1b00 */
[----:B------:R-:W3:Y:S01]  /*11a0*/  LDG.E.64 R56, desc[UR4][R66.64+0x18] ;  /* 0x0000180442387981 */ /* 0x000ee2000c1e1b00 */
[----:B--2---:R-:W-:-:S08]  /*11b0*/  DFMA R62, R16, R62, RZ ;  /* 0x0000003e103e722b */ /* 0x004fd000000000ff */
[----:B---3--:R-:W-:Y:S02]  /*11c0*/  DFMA R56, R14, R56, R62 ;  /* 0x000000380e38722b */ /* 0x008fe4000000003e */
[----:B------:R-:W2:Y:S01]  /*11d0*/  LDG.E.64 R62, desc[UR4][R66.64+0x30] ;  /* 0x00003004423e7981 */ /* 0x000ea2000c1e1b00 */
[----:B------:R-:W-:Y:S01]  /*11e0*/  DFMA R60, R44, R68, R60 ;  /* 0x000000442c3c722b */ /* 0x000fe2000000003c */
[----:B------:R-:W-:-:S05]  /*11f0*/  IMAD.WIDE R68, R65, 0x8, R38 ;  /* 0x0000000841447825 */ /* 0x000fca00078e0226 */
[----:B------:R-:W3:Y:S02]  /*1200*/  LDG.E.64 R64, desc[UR4][R68.64+0x8] ;  /* 0x0000080444407981 */ /* 0x000ee4000c1e1b00 */
[----:B------:R-:W-:Y:S02]  /*1210*/  DFMA R60, R52, R60, RZ ;  /* 0x0000003c343c722b */ /* 0x000fe400000000ff */
[----:B--2---:R-:W-:Y:S01]  /*1220*/  DFMA R56, R44, R62, R56 ;  /* 0x0000003e2c38722b */ /* 0x004fe20000000038 */
[----:B------:R-:W2:Y:S07]  /*1230*/  LDG.E.64 R62, desc[UR4][R68.64+0x20] ;  /* 0x00002004443e7981 */ /* 0x000eae000c1e1b00 */
[----:B------:R-:W-:Y:S01]  /*1240*/  DFMA R56, R54, R56, R60 ;  /* 0x000000383638722b */ /* 0x000fe2000000003c */
[----:B------:R-:W4:Y:S01]  /*1250*/  LDG.E.64 R60, desc[UR4][R68.64+0x38] ;  /* 0x00003804443c7981 */ /* 0x000f22000c1e1b00 */
[----:B---3--:R-:W-:-:S08]  /*1260*/  DFMA R64, R16, R64, RZ ;  /* 0x000000401040722b */ /* 0x008fd000000000ff */
[----:B--2---:R-:W-:-:S08]  /*1270*/  DFMA R62, R14, R62, R64 ;  /* 0x0000003e0e3e722b */ /* 0x004fd00000000040 */
[----:B----4-:R-:W-:-:S08]  /*1280*/  DFMA R60, R44, R60, R62 ;  /* 0x0000003c2c3c722b */ /* 0x010fd0000000003e */
[----:B------:R-:W-:Y:S01]  /*1290*/  DFMA R64, R52, R60, RZ ;  /* 0x0000003c3440722b */ /* 0x000fe200000000ff */
[----:B------:R-:W-:-:S05]  /*12a0*/  IMAD.WIDE R60, R9, 0x18, R68 ;  /* 0x00000018093c7825 */ /* 0x000fca00078e0244 */
[----:B------:R-:W2:Y:S04]  /*12b0*/  LDG.E.64 R62, desc[UR4][R60.64+0x8] ;  /* 0x000008043c3e7981 */ /* 0x000ea8000c1e1b00 */
[----:B------:R-:W3:Y:S04]  /*12c0*/  LDG.E.64 R52, desc[UR4][R60.64+0x20] ;  /* 0x000020043c347981 */ /* 0x000ee8000c1e1b00 */
[----:B------:R-:W4:Y:S01]  /*12d0*/  LDG.E.64 R66, desc[UR4][R60.64+0x38] ;  /* 0x000038043c427981 */ /* 0x000f22000c1e1b00 */
[----:B------:R-:W-:-:S05]  /*12e0*/  IADD3 R69, PT, PT, R0, R9, RZ ;  /* 0x0000000900457210 */ /* 0x000fca0007ffe0ff */
[----:B------:R-:W-:-:S04]  /*12f0*/  IMAD R69, R69, 0x3, RZ ;  /* 0x0000000345457824 */ /* 0x000fc800078e02ff */
[----:B------:R-:W-:-:S04]  /*1300*/  IMAD.WIDE R68, R69, 0x8, R38 ;  /* 0x0000000845447825 */ /* 0x000fc800078e0226 */
[----:B------:R-:W-:-:S06]  /*1310*/  IMAD.WIDE R26, R9, 0x18, R26 ;  /* 0x00000018091a7825 */ /* 0x000fcc00078e021a */
[----:B------:R-:W4:Y:S01]  /*1320*/  LDG.E.64 R26, desc[UR4][R26.64+0x30] ;  /* 0x000030041a1a7981 */ /* 0x000f22000c1e1b00 */
[----:B--2---:R-:W-:-:S08]  /*1330*/  DFMA R62, R16, R62, RZ ;  /* 0x0000003e103e722b */ /* 0x004fd000000000ff */
[----:B---3--:R-:W-:Y:S02]  /*1340*/  DFMA R52, R14, R52, R62 ;  /* 0x000000340e34722b */ /* 0x008fe4000000003e */
[----:B------:R-:W2:Y:S06]  /*1350*/  LDG.E.64 R62, desc[UR4][R68.64] ;  /* 0x00000004443e7981 */ /* 0x000eac000c1e1b00 */
[----:B----4-:R-:W-:Y:S02]  /*1360*/  DFMA R66, R44, R66, R52 ;  /* 0x000000422c42722b */ /* 0x010fe40000000034 */
[----:B------:R-:W3:Y:S06]  /*1370*/  LDG.E.64 R52, desc[UR4][R68.64+0x18] ;  /* 0x0000180444347981 */ /* 0x000eec000c1e1b00 */
[----:B------:R-:W-:Y:S01]  /*1380*/  DFMA R54, R54, R66, R64 ;  /* 0x000000423636722b */ /* 0x000fe20000000040 */
[----:B------:R-:W-:-:S04]  /*1390*/  IMAD R65, R9, 0x3, R22 ;  /* 0x0000000309417824 */ /* 0x000fc800078e0216 */
[----:B------:R-:W-:-:S04]  /*13a0*/  IMAD.WIDE R64, R65, 0x8, R36 ;  /* 0x0000000841407825 */ /* 0x000fc800078e0224 */
[----:B------:R-:W-:Y:S01]  /*13b0*/  IMAD.WIDE R60, R9, 0x18, R60 ;  /* 0x00000018093c7825 */ /* 0x000fe200078e023c */
[----:B------:R-:W4:Y:S01]  /*13c0*/  LDG.E.64 R66, desc[UR4][R64.64+0x18] ;  /* 0x0000180440427981 */ /* 0x000f22000c1e1b00 */
[----:B--2---:R-:W-:-:S03]  /*13d0*/  DFMA R50, R50, R62, RZ ;  /* 0x0000003e3232722b */ /* 0x004fc600000000ff */
[----:B------:R-:W2:Y:S05]  /*13e0*/  LDG.E.64 R62, desc[UR4][R64.64] ;  /* 0x00000004403e7981 */ /* 0x000eaa000c1e1b00 */
[----:B---3--:R-:W-:Y:S01]  /*13f0*/  DFMA R48, R48, R52, R50 ;  /* 0x000000343030722b */ /* 0x008fe20000000032 */
[----:B------:R-:W-:Y:S01]  /*1400*/  IMAD.WIDE R50, R9, 0x18, R18 ;  /* 0x0000001809327825 */ /* 0x000fe200078e0212 */
[----:B------:R-:W3:Y:S04]  /*1410*/  LDG.E.64 R52, desc[UR4][R60.64+0x20] ;  /* 0x000020043c347981 */ /* 0x000ee8000c1e1b00 */
[----:B------:R-:W3:Y:S02]  /*1420*/  LDG.E.64 R18, desc[UR4][R60.64+0x8] ;  /* 0x000008043c127981 */ /* 0x000ee4000c1e1b00 */
[----:B------:R-:W-:-:S02]  /*1430*/  DFMA R48, R24, R26, R48 ;  /* 0x0000001a1830722b */ /* 0x000fc40000000030 */
[----:B------:R-:W3:Y:S04]  /*1440*/  LDG.E.64 R24, desc[UR4][R64.64+0x30] ;  /* 0x0000300440187981 */ /* 0x000ee8000c1e1b00 */
[----:B------:R-:W3:Y:S01]  /*1450*/  LDG.E.64 R68, desc[UR4][R50.64+0x10] ;  /* 0x0000100432447981 */ /* 0x000ee2000c1e1b00 */
[----:B------:R-:W-:-:S03]  /*1460*/  DMUL R26, R46, 0.5 ;  /* 0x3fe000002e1a7828 */ /* 0x000fc60000000000 */
[----:B------:R-:W3:Y:S04]  /*1470*/  LDG.E.64 R60, desc[UR4][R60.64+0x38] ;  /* 0x000038043c3c7981 */ /* 0x000ee8000c1e1b00 */
[----:B------:R-:W3:Y:S01]  /*1480*/  LDG.E.64 R64, desc[UR4][R50.64+0x40] ;  /* 0x0000400432407981 */ /* 0x000ee2000c1e1b00 */
[----:B------:R-:W-:Y:S01]  /*1490*/  DMUL R46, R46, R26 ;  /* 0x0000001a2e2e7228 */ /* 0x000fe20000000000 */
[----:B------:R-:W-:-:S07]  /*14a0*/  IMAD.WIDE R26, R23, 0x18, R32 ;  /* 0x00000018171a7825 */ /* 0x000fce00078e0220 */
[----:B------:R-:W-:Y:S01]  /*14b0*/  DFMA R28, R46, R28, R20 ;  /* 0x0000001c2e1c722b */ /* 0x000fe20000000014 */
[----:B------:R-:W3:Y:S01]  /*14c0*/  LDG.E.64 R20, desc[UR4][R50.64+0x28] ;  /* 0x0000280432147981 */ /* 0x000ee2000c1e1b00 */
[----:B------:R-:W-:Y:S01]  /*14d0*/  IMAD.WIDE R22, R23, 0x20, R32 ;  /* 0x0000002017167825 */ /* 0x000fe200078e0220 */
[----:B--2---:R-:W-:-:S08]  /*14e0*/  DFMA R62, R16, R62, RZ ;  /* 0x0000003e103e722b */ /* 0x004fd000000000ff */
[----:B----4-:R-:W-:Y:S02]  /*14f0*/  DFMA R66, R14, R66, R62 ;  /* 0x000000420e42722b */ /* 0x010fe4000000003e */
[----:B------:R-:W2:Y:S01]  /*1500*/  LDG.E.64 R62, desc[UR4][R22.64] ;  /* 0x00000004163e7981 */ /* 0x000ea2000c1e1b00 */
[----:B---3--:R-:W-:-:S05]  /*1510*/  DFMA R18, R16, R18, RZ ;  /* 0x000000121012722b */ /* 0x008fca00000000ff */
[----:B------:R-:W-:Y:S01]  /*1520*/  DFMA R66, R44, R24, R66 ;  /* 0x000000182c42722b */ /* 0x000fe20000000042 */
[----:B------:R-:W-:Y:S02]  /*1530*/  IADD3 R24, P0, PT, R34, R32, RZ ;  /* 0x0000002022187210 */ /* 0x000fe40007f1e0ff */
[----:B------:R-:W-:Y:S02]  /*1540*/  DFMA R52, R14, R52, R18 ;  /* 0x000000340e34722b */ /* 0x000fe40000000012 */
[----:B------:R-:W3:Y:S01]  /*1550*/  LDG.E.64 R18, desc[UR4][R26.64] ;  /* 0x000000041a127981 */ /* 0x000ee2000c1e1b00 */
[----:B------:R-:W-:Y:S01]  /*1560*/  IMAD.X R25, R35, 0x1, R33, P0 ;  /* 0x0000000123197824 */ /* 0x000fe200000e0621 */
[----:B------:R-:W-:-:S04]  /*1570*/  DFMA R68, R16, R68, RZ ;  /* 0x000000441044722b */ /* 0x000fc800000000ff */
[----:B------:R-:W4:Y:S04]  /*1580*/  LDG.E.64 R16, desc[UR4][R24.64] ;  /* 0x0000000418107981 */ /* 0x000f28000c1e1b00 */
[----:B------:R-:W-:Y:S02]  /*1590*/  DFMA R68, R14, R20, R68 ;  /* 0x000000140e44722b */ /* 0x000fe40000000044 */
[----:B------:R-:W-:Y:S02]  /*15a0*/  DFMA R20, R58, R66, R56 ;  /* 0x000000423a14722b */ /* 0x000fe40000000038 */
[----:B------:R-:W-:-:S04]  /*15b0*/  DFMA R52, R44, R60, R52 ;  /* 0x0000003c2c34722b */ /* 0x000fc80000000034 */
[----:B------:R-:W-:Y:S01]  /*15c0*/  DFMA R64, R44, R64, R68 ;  /* 0x000000402c40722b */ /* 0x000fe20000000044 */
[----:B------:R-:W-:Y:S01]  /*15d0*/  MOV R44, 0x0 ;  /* 0x00000000002c7802 */ /* 0x000fe20000000f00 */
[----:B------:R-:W-:Y:S02]  /*15e0*/  IMAD.MOV.U32 R45, RZ, RZ, 0x3fd80000 ;  /* 0x3fd80000ff2d7424 */ /* 0x000fe400078e00ff */
[----:B------:R-:W-:Y:S01]  /*15f0*/  DFMA R58, R58, R52, R54 ;  /* 0x000000343a3a722b */ /* 0x000fe20000000036 */
[----:B------:R-:W-:Y:S01]  /*1600*/  BSSY.RECONVERGENT B1, `(.L_x_208) ;  /* 0x000001a000017945 */ /* 0x000fe20003800200 */
[C---:B------:R-:W-:Y:S02]  /*1610*/  DFMA R40, R46.reuse, R48, R40 ;  /* 0x000000302e28722b */ /* 0x040fe40000000028 */
[----:B------:R-:W-:Y:S02]  /*1620*/  DFMA R42, R46, R64, R42 ;  /* 0x000000402e2a722b */ /* 0x000fe4000000002a */
[----:B---3--:R-:W-:-:S02]  /*1630*/  DFMA R18, R28, R2, R18 ;  /* 0x000000021c12722b */ /* 0x008fc40000000012 */
[----:B----4-:R-:W-:-:S06]  /*1640*/  DFMA R16, R20, R2, R16 ;  /* 0x000000021410722b */ /* 0x010fcc0000000010 */
[----:B------:R-:W-:Y:S02]  /*1650*/  DMUL R56, R18, R18 ;  /* 0x0000001212387228 */ /* 0x000fe40000000000 */
[----:B--2---:R-:W-:-:S06]  /*1660*/  DFMA R14, R30, R2, R62 ;  /* 0x000000021e0e722b */ /* 0x004fcc000000003e */
[----:B------:R-:W-:-:S08]  /*1670*/  DFMA R56, R16, R16, R56 ;  /* 0x000000101038722b */ /* 0x000fd00000000038 */
[----:B------:R-:W-:-:S08]  /*1680*/  DFMA R56, R14, R14, R56 ;  /* 0x0000000e0e38722b */ /* 0x000fd00000000038 */
[----:B------:R-:W-:-:S06]  /*1690*/  DADD R56, R56, 1 ;  /* 0x3ff0000038387429 */ /* 0x000fcc0000000000 */
[----:B------:R-:W0:Y:S04]  /*16a0*/  MUFU.RSQ64H R63, R57 ;  /* 0x00000039003f7308 */ /* 0x000e280000001c00 */
[----:B------:R-:W-:-:S06]  /*16b0*/  VIADD R62, R57, 0xfcb00000 ;  /* 0xfcb00000393e7836 */ /* 0x000fcc0000000000 */
[----:B0-----:R-:W-:-:S08]  /*16c0*/  DMUL R50, R62, R62 ;  /* 0x0000003e3e327228 */ /* 0x001fd00000000000 */
[----:B------:R-:W-:-:S08]  /*16d0*/  DFMA R50, R56, -R50, 1 ;  /* 0x3ff000003832742b */ /* 0x000fd00000000832 */
[----:B------:R-:W-:Y:S02]  /*16e0*/  DFMA R44, R50, R44, 0.5 ;  /* 0x3fe00000322c742b */ /* 0x000fe4000000002c */
[----:B------:R-:W-:-:S08]  /*16f0*/  DMUL R50, R62, R50 ;  /* 0x000000323e327228 */ /* 0x000fd00000000000 */
[----:B------:R-:W-:Y:S01]  /*1700*/  DFMA R50, R44, R50, R62 ;  /* 0x000000322c32722b */ /* 0x000fe2000000003e */
[----:B------:R-:W-:-:S07]  /*1710*/  ISETP.GE.U32.AND P0, PT, R62, 0x7ca00000, PT ;  /* 0x7ca000003e00780c */ /* 0x000fce0003f06070 */
[----:B------:R-:W-:Y:S02]  /*1720*/  DMUL R44, R56, R50 ;  /* 0x00000032382c7228 */ /* 0x000fe40000000000 */
[----:B------:R-:W-:Y:S01]  /*1730*/  VIADD R55, R51, 0xfff00000 ;  /* 0xfff0000033377836 */ /* 0x000fe20000000000 */
[----:B------:R-:W-:-:S05]  /*1740*/  MOV R54, R50 ;  /* 0x0000003200367202 */ /* 0x000fca0000000f00 */
[----:B------:R-:W-:-:S08]  /*1750*/  DFMA R52, R44, -R44, R56 ;  /* 0x8000002c2c34722b */ /* 0x000fd00000000038 */
[----:B------:R-:W-:Y:S01]  /*1760*/  DFMA R46, R52, R54, R44 ;  /* 0x00000036342e722b */ /* 0x000fe2000000002c */
[----:B------:R-:W-:Y:S10]  /*1770*/  @!P0 BRA `(.L_x_209) ;  /* 0x0000000000088947 */ /* 0x000ff40003800000 */
[----:B------:R-:W-:-:S07]  /*1780*/  MOV R0, 0x17a0 ;  /* 0x000017a000007802 */ /* 0x000fce0000000f00 */
[----:B------:R-:W-:Y:S05]  /*1790*/  CALL.REL.NOINC `($__internal_3_$__cuda_sm20_dsqrt_rn_f64_mediumpath_v1) ;  /* 0x0000000800fc7944 */ /* 0x000fea0003c00000 */
.L_x_209:
[----:B------:R-:W-:Y:S05]  /*17a0*/  BSYNC.RECONVERGENT B1 ;  /* 0x0000000000017941 */ /* 0x000fea0003800200 */
.L_x_208:
[----:B------:R-:W0:Y:S01]  /*17b0*/  MUFU.RCP64H R45, R47 ;  /* 0x0000002f002d7308 */ /* 0x000e220000001800 */
[----:B------:R-:W-:Y:S01]  /*17c0*/  IMAD.MOV.U32 R44, RZ, RZ, 0x1 ;  /* 0x00000001ff2c7424 */ /* 0x000fe200078e00ff */
[----:B------:R-:W-:Y:S01]  /*17d0*/  FSETP.GEU.AND P1, PT, |R3|, 6.5827683646048100446e-37, PT ;  /* 0x036000000300780b */ /* 0x000fe20003f2e200 */
[----:B------:R-:W-:Y:S04]  /*17e0*/  BSSY.RECONVERGENT B1, `(.L_x_210) ;  /* 0x0000012000017945 */ /* 0x000fe80003800200 */
[----:B0-----:R-:W-:-:S08]  /*17f0*/  DFMA R48, R44, -R46, 1 ;  /* 0x3ff000002c30742b */ /* 0x001fd0000000082e */
[----:B------:R-:W-:-:S08]  /*1800*/  DFMA R48, R48, R48, R48 ;  /* 0x000000303030722b */ /* 0x000fd00000000030 */
[----:B------:R-:W-:-:S08]  /*1810*/  DFMA R48, R44, R48, R44 ;  /* 0x000000302c30722b */ /* 0x000fd0000000002c */
[----:B------:R-:W-:-:S08]  /*1820*/  DFMA R44, R48, -R46, 1 ;  /* 0x3ff00000302c742b */ /* 0x000fd0000000082e */
[----:B------:R-:W-:-:S08]  /*1830*/  DFMA R44, R48, R44, R48 ;  /* 0x0000002c302c722b */ /* 0x000fd00000000030 */
[----:B------:R-:W-:-:S08]  /*1840*/  DMUL R48, R44, R2 ;  /* 0x000000022c307228 */ /* 0x000fd00000000000 */
[----:B------:R-:W-:-:S08]  /*1850*/  DFMA R50, R48, -R46, R2 ;  /* 0x8000002e3032722b */ /* 0x000fd00000000002 */
[----:B------:R-:W-:-:S10]  /*1860*/  DFMA R44, R44, R50, R48 ;  /* 0x000000322c2c722b */ /* 0x000fd40000000030 */
[----:B------:R-:W-:-:S05]  /*1870*/  FFMA R0, RZ, R47, R45 ;  /* 0x0000002fff007223 */ /* 0x000fca000000002d */
[----:B------:R-:W-:-:S13]  /*1880*/  FSETP.GT.AND P0, PT, |R0|, 1.469367938527859385e-39, PT ;  /* 0x001000000000780b */ /* 0x000fda0003f04200 */
[----:B------:R-:W-:Y:S05]  /*1890*/  @P0 BRA P1, `(.L_x_211) ;  /* 0x0000000000180947 */ /* 0x000fea0000800000 */
[----:B------:R-:W-:Y:S01]  /*18a0*/  IMAD.MOV.U32 R48, RZ, RZ, R2 ;  /* 0x000000ffff307224 */ /* 0x000fe200078e0002 */
[----:B------:R-:W-:Y:S02]  /*18b0*/  MOV R49, R3 ;  /* 0x0000000300317202 */ /* 0x000fe40000000f00 */
[----:B------:R-:W-:-:S07]  /*18c0*/  MOV R0, 0x18e0 ;  /* 0x000018e000007802 */ /* 0x000fce0000000f00 */
[----:B------:R-:W-:Y:S05]  /*18d0*/  CALL.REL.NOINC `($__internal_2_$__cuda_sm20_div_rn_f64_full) ;  /* 0x0000000400407944 */ /* 0x000fea0003c00000 */
[----:B------:R-:W-:Y:S02]  /*18e0*/  IMAD.MOV.U32 R44, RZ, RZ, R52 ;  /* 0x000000ffff2c7224 */ /* 0x000fe400078e0034 */
[----:B------:R-:W-:-:S07]  /*18f0*/  IMAD.MOV.U32 R45, RZ, RZ, R53 ;  /* 0x000000ffff2d7224 */ /* 0x000fce00078e0035 */
.L_x_211:
[----:B------:R-:W-:Y:S05]  /*1900*/  BSYNC.RECONVERGENT B1 ;  /* 0x0000000000017941 */ /* 0x000fea0003800200 */
.L_x_210:
[-C--:B------:R-:W-:Y:S02]  /*1910*/  DMUL R42, R42, R44.reuse ;  /* 0x0000002c2a2a7228 */ /* 0x080fe40000000000 */
[-C--:B------:R-:W-:Y:S02]  /*1920*/  DMUL R40, R40, R44.reuse ;  /* 0x0000002c28287228 */ /* 0x080fe40000000000 */
[----:B------:R-:W-:-:S04]  /*1930*/  DMUL R58, R58, R44 ;  /* 0x0000002c3a3a7228 */ /* 0x000fc80000000000 */
[----:B------:R-:W-:Y:S02]  /*1940*/  DFMA R44, R18, R42, R16 ;  /* 0x0000002a122c722b */ /* 0x000fe40000000010 */
[----:B------:R-:W-:Y:S02]  /*1950*/  DFMA R46, R14, R40, R18 ;  /* 0x000000280e2e722b */ /* 0x000fe40000000012 */
[----:B------:R-:W-:-:S03]  /*1960*/  DFMA R48, R16, R58, R14 ;  /* 0x0000003a1030722b */ /* 0x000fc6000000000e */
[----:B------:R-:W-:Y:S04]  /*1970*/  STG.E.64 desc[UR4][R24.64], R44 ;  /* 0x0000002c18007986 */ /* 0x000fe8000c101b04 */
[----:B------:R0:W-:Y:S04]  /*1980*/  STG.E.64 desc[UR4][R26.64], R46 ;  /* 0x0000002e1a007986 */ /* 0x0001e8000c101b04 */
[----:B------:R1:W-:Y:S04]  /*1990*/  STG.E.64 desc[UR4][R22.64], R48 ;  /* 0x0000003016007986 */ /* 0x0003e8000c101b04 */
[----:B------:R-:W2:Y:S02]  /*19a0*/  LDG.E.64 R50, desc[UR4][R24.64] ;  /* 0x0000000418327981 */ /* 0x000ea4000c1e1b00 */
[----:B--2---:R-:W-:-:S07]  /*19b0*/  DFMA R50, -R14, R58, R50 ;  /* 0x0000003a0e32722b */ /* 0x004fce0000000132 */
[----:B------:R2:W-:Y:S04]  /*19c0*/  STG.E.64 desc[UR4][R24.64], R50 ;  /* 0x0000003218007986 */ /* 0x0005e8000c101b04 */
[----:B------:R-:W3:Y:S01]  /*19d0*/  LDG.E.64 R52, desc[UR4][R26.64] ;  /* 0x000000041a347981 */ /* 0x000ee2000c1e1b00 */
[----:B------:R-:W-:-:S08]  /*19e0*/  DFMA R54, R40, R40, 1 ;  /* 0x3ff000002836742b */ /* 0x000fd00000000028 */
[----:B------:R-:W-:-:S08]  /*19f0*/  DFMA R54, R58, R58, R54 ;  /* 0x0000003a3a36722b */ /* 0x000fd00000000036 */
[----:B0-----:R-:W-:-:S06]  /*1a00*/  DFMA R46, R42, R42, R54 ;  /* 0x0000002a2a2e722b */ /* 0x001fcc0000000036 */
[----:B------:R-:W1:Y:S01]  /*1a10*/  MUFU.RCP64H R45, R47 ;  /* 0x0000002f002d7308 */ /* 0x000e620000001800 */
[----:B------:R-:W-:-:S06]  /*1a20*/  MOV R44, 0x1 ;  /* 0x00000001002c7802 */ /* 0x000fcc0000000f00 */
[----:B-1----:R-:W-:Y:S02]  /*1a30*/  DFMA R48, -R46, R44, 1 ;  /* 0x3ff000002e30742b */ /* 0x002fe4000000012c */
[----:B---3--:R-:W-:-:S07]  /*1a40*/  DFMA R52, -R16, R42, R52 ;  /* 0x0000002a1034722b */ /* 0x008fce0000000134 */
[----:B------:R0:W-:Y:S04]  /*1a50*/  STG.E.64 desc[UR4][R26.64], R52 ;  /* 0x000000341a007986 */ /* 0x0001e8000c101b04 */
[----:B------:R-:W3:Y:S01]  /*1a60*/  LDG.E.64 R60, desc[UR4][R22.64] ;  /* 0x00000004163c7981 */ /* 0x000ee2000c1e1b00 */
[----:B------:R-:W-:Y:S01]  /*1a70*/  DFMA R48, R48, R48, R48 ;  /* 0x000000303030722b */ /* 0x000fe20000000030 */
[----:B------:R-:W-:Y:S07]  /*1a80*/  BSSY.RECONVERGENT B1, `(.L_x_212) ;  /* 0x0000012000017945 */ /* 0x000fee0003800200 */
[----:B------:R-:W-:-:S08]  /*1a90*/  DFMA R48, R44, R48, R44 ;  /* 0x000000302c30722b */ /* 0x000fd0000000002c */
[----:B------:R-:W-:-:S08]  /*1aa0*/  DFMA R44, -R46, R48, 1 ;  /* 0x3ff000002e2c742b */ /* 0x000fd00000000130 */
[----:B------:R-:W-:-:S08]  /*1ab0*/  DFMA R44, R48, R44, R48 ;  /* 0x0000002c302c722b */ /* 0x000fd00000000030 */
[----:B------:R-:W-:-:S08]  /*1ac0*/  DMUL R48, R44, 2 ;  /* 0x400000002c307828 */ /* 0x000fd00000000000 */
[----:B--2---:R-:W-:-:S08]  /*1ad0*/  DFMA R50, -R46, R48, 2 ;  /* 0x400000002e32742b */ /* 0x004fd00000000130 */
[----:B------:R-:W-:-:S10]  /*1ae0*/  DFMA R44, R44, R50, R48 ;  /* 0x000000322c2c722b */ /* 0x000fd40000000030 */
[----:B------:R-:W-:-:S05]  /*1af0*/  FFMA R0, RZ, R47, R45 ;  /* 0x0000002fff007223 */ /* 0x000fca000000002d */
[----:B------:R-:W-:Y:S01]  /*1b00*/  FSETP.GT.AND P0, PT, |R0|, 1.469367938527859385e-39, PT ;  /* 0x001000000000780b */ /* 0x000fe20003f04200 */
[----:B---3--:R-:W-:-:S07]  /*1b10*/  DFMA R60, -R18, R40, R60 ;  /* 0x00000028123c722b */ /* 0x008fce000000013c */
[----:B------:R0:W-:Y:S05]  /*1b20*/  STG.E.64 desc[UR4][R22.64], R60 ;  /* 0x0000003c16007986 */ /* 0x0001ea000c101b04 */
[----:B------:R-:W-:Y:S05]  /*1b30*/  @P0 BRA `(.L_x_213) ;  /* 0x0000000000180947 */ /* 0x000fea0003800000 */
[----:B------:R-:W-:Y:S01]  /*1b40*/  IMAD.MOV.U32 R48, RZ, RZ, RZ ;  /* 0x000000ffff307224 */ /* 0x000fe200078e00ff */
[----:B------:R-:W-:Y:S01]  /*1b50*/  MOV R0, 0x1b80 ;  /* 0x00001b8000007802 */ /* 0x000fe20000000f00 */
[----:B------:R-:W-:-:S07]  /*1b60*/  IMAD.MOV.U32 R49, RZ, RZ, 0x40000000 ;  /* 0x40000000ff317424 */ /* 0x000fce00078e00ff */
[----:B0-----:R-:W-:Y:S05]  /*1b70*/  CALL.REL.NOINC `($__internal_2_$__cuda_sm20_div_rn_f64_full) ;  /* 0x0000000000987944 */ /* 0x001fea0003c00000 */
[----:B------:R-:W-:Y:S01]  /*1b80*/  MOV R44, R52 ;  /* 0x00000034002c7202 */ /* 0x000fe20000000f00 */
[----:B------:R-:W-:-:S07]  /*1b90*/  IMAD.MOV.U32 R45, RZ, RZ, R53 ;  /* 0x000000ffff2d7224 */ /* 0x000fce00078e0035 */
.L_x_213:
[----:B------:R-:W-:Y:S05]  /*1ba0*/  BSYNC.RECONVERGENT B1 ;  /* 0x0000000000017941 */ /* 0x000fea0003800200 */
.L_x_212:
[----:B------:R-:W2:Y:S04]  /*1bb0*/  LDG.E.64 R46, desc[UR4][R26.64] ;  /* 0x000000041a2e7981 */ /* 0x000ea8000c1e1b00 */
[----:B------:R-:W3:Y:S01]  /*1bc0*/  LDG.E.64 R48, desc[UR4][R24.64] ;  /* 0x0000000418307981 */ /* 0x000ee2000c1e1b00 */
[-C--:B------:R-:W-:Y:S01]  /*1bd0*/  DMUL R42, R42, R44.reuse ;  /* 0x0000002c2a2a7228 */ /* 0x080fe20000000000 */
[----:B------:R-:W-:Y:S01]  /*1be0*/  VIADD R8, R8, 0x20 ;  /* 0x0000002008087836 */ /* 0x000fe20000000000 */
[-C--:B------:R-:W-:Y:S01]  /*1bf0*/  DMUL R40, R40, R44.reuse ;  /* 0x0000002c28287228 */ /* 0x080fe20000000000 */
[----:B------:R-:W-:Y:S01]  /*1c00*/  IADD3 R12, P2, PT, R12, 0x80, RZ ;  /* 0x000000800c0c7810 */ /* 0x000fe20007f5e0ff */
[----:B------:R-:W-:Y:S01]  /*1c10*/  DMUL R44, R58, R44 ;  /* 0x0000002c3a2c7228 */ /* 0x000fe20000000000 */
[----:B------:R-:W-:-:S02]  /*1c20*/  IADD3 R10, P3, PT, R10, 0x80, RZ ;  /* 0x000000800a0a7810 */ /* 0x000fc40007f7e0ff */
[----:B------:R-:W-:Y:S01]  /*1c30*/  ISETP.GE.AND P0, PT, R8, R5, PT ;  /* 0x000000050800720c */ /* 0x000fe20003f06270 */
[----:B------:R-:W-:Y:S01]  /*1c40*/  IMAD.X R13, RZ, RZ, R13, P2 ;  /* 0x000000ffff0d7224 */ /* 0x000fe200010e060d */
[----:B------:R-:W-:Y:S01]  /*1c50*/  IADD3 R32, P1, PT, R32, 0x100, RZ ;  /* 0x0000010020207810 */ /* 0x000fe20007f3e0ff */
[----:B------:R-:W-:Y:S01]  /*1c60*/  DFMA R18, R60, R40, R18 ;  /* 0x000000283c12722b */ /* 0x000fe20000000012 */
[----:B------:R-:W-:Y:S02]  /*1c70*/  IMAD.X R11, RZ, RZ, R11, P3 ;  /* 0x000000ffff0b7224 */ /* 0x000fe400018e060b */
[----:B------:R-:W-:Y:S01]  /*1c80*/  IADD3.X R33, PT, PT, RZ, R33, RZ, P1, !PT ;  /* 0x00000021ff217210 */ /* 0x000fe20000ffe4ff */
[----:B--2---:R-:W-:Y:S02]  /*1c90*/  DFMA R16, R42, R46, R16 ;  /* 0x0000002e2a10722b */ /* 0x004fe40000000010 */
[-C--:B---3--:R-:W-:Y:S02]  /*1ca0*/  DFMA R14, R44, R48.reuse, R14 ;  /* 0x000000302c0e722b */ /* 0x088fe4000000000e */
[----:B------:R-:W-:-:S04]  /*1cb0*/  DFMA R18, R42, -R48, R18 ;  /* 0x800000302a12722b */ /* 0x000fc80000000012 */
[----:B------:R-:W-:Y:S02]  /*1cc0*/  DFMA R16, -R60, R44, R16 ;  /* 0x0000002c3c10722b */ /* 0x000fe40000000110 */
[----:B------:R-:W-:Y:S02]  /*1cd0*/  DFMA R14, R40, -R46, R14 ;  /* 0x8000002e280e722b */ /* 0x000fe4000000000e */
[----:B------:R-:W-:-:S04]  /*1ce0*/  DFMA R18, R28, R2, R18 ;  /* 0x000000021c12722b */ /* 0x000fc80000000012 */
[-C--:B------:R-:W-:Y:S02]  /*1cf0*/  DFMA R16, R20, R2.reuse, R16 ;  /* 0x000000021410722b */ /* 0x080fe40000000010 */
[----:B------:R-:W-:-:S05]  /*1d00*/  DFMA R14, R30, R2, R14 ;  /* 0x000000021e0e722b */ /* 0x000fca000000000e */
[----:B------:R1:W-:Y:S04]  /*1d10*/  STG.E.64 desc[UR4][R24.64], R16 ;  /* 0x0000001018007986 */ /* 0x0003e8000c101b04 */
[----:B------:R1:W-:Y:S04]  /*1d20*/  STG.E.64 desc[UR4][R26.64], R18 ;  /* 0x000000121a007986 */ /* 0x0003e8000c101b04 */
[----:B------:R1:W-:Y:S01]  /*1d30*/  STG.E.64 desc[UR4][R22.64], R14 ;  /* 0x0000000e16007986 */ /* 0x0003e2000c101b04 */
[----:B------:R-:W-:Y:S05]  /*1d40*/  @!P0 BRA `(.L_x_214) ;  /* 0xffffffe800c08947 */ /* 0x000fea000383ffff */
.L_x_207:
[----:B------:R-:W-:Y:S05]  /*1d50*/  BSYNC.RECONVERGENT B0 ;  /* 0x0000000000007941 */ /* 0x000fea0003800200 */
.L_x_206:
[----:B------:R-:W2:Y:S01]  /*1d60*/  LDC R9, c[0x0][0x3c0] ;  /* 0x0000f000ff097b82 */ /* 0x000ea20000000800 */
[----:B------:R-:W-:-:S04]  /*1d70*/  IADD3 R4, PT, PT, -R5, R4, RZ ;  /* 0x0000000405047210 */ /* 0x000fc80007ffe1ff */
[----:B------:R-:W-:Y:S01]  /*1d80*/  ISETP.GT.AND P0, PT, R4, RZ, PT ;  /* 0x000000ff0400720c */ /* 0x000fe20003f04270 */
[----:B--2---:R-:W-:-:S03]  /*1d90*/  IMAD.WIDE R8, R9, 0x18, R34 ;  /* 0x0000001809087825 */ /* 0x004fc600078e0222 */
[----:B------:R-:W-:-:S04]  /*1da0*/  IADD3 R6, P1, P2, R6, R34, R8 ;  /* 0x0000002206067210 */ /* 0x000fc80007a3e008 */
[----:B------:R-:W-:-:S05]  /*1db0*/  IADD3.X R7, PT, PT, R7, R35, R9, P1, P2 ;  /* 0x0000002307077210 */ /* 0x000fca0000fe4409 */
[----:B------:R-:W-:Y:S05]  /*1dc0*/  @P0 BRA `(.L_x_215) ;  /* 0xffffffe8005c0947 */ /* 0x000fea000383ffff */
[----:B------:R-:W-:Y:S05]  /*1dd0*/  EXIT ;  /* 0x000000000000794d */ /* 0x000fea0003800000 */
        .weak           $__internal_2_$__cuda_sm20_div_rn_f64_full
        .type           $__internal_2_$__cuda_sm20_div_rn_f64_full,@function
        .size           $__internal_2_$__cuda_sm20_div_rn_f64_full,($__internal_3_$__cuda_sm20_dsqrt_rn_f64_mediumpath_v1 - $__internal_2_$__cuda_sm20_div_rn_f64_full)
$__internal_2_$__cuda_sm20_div_rn_f64_full:
        /* <DEDUP_REMOVED lines=8> */
[----:B------:R-:W-:-:S02]  /*1e60*/  MOV R62, 0x1ca00000 ;  /* 0x1ca00000003e7802 */ /* 0x000fc40000000f00 */
[----:B------:R-:W-:Y:S01]  /*1e70*/  LOP3.LUT R64, R47, 0x7ff00000, RZ, 0xc0, !PT ;  /* 0x7ff000002f407812 */ /* 0x000fe200078ec0ff */
[----:B------:R-:W-:-:S03]  /*1e80*/  @!P0 DMUL R44, R46, 8.98846567431157953865e+307 ;  /* 0x7fe000002e2c8828 */ /* 0x000fc60000000000 */
[----:B------:R-:W-:Y:S02]  /*1e90*/  ISETP.GE.U32.AND P1, PT, R9, R64, PT ;  /* 0x000000400900720c */ /* 0x000fe40003f26070 */
[----:B------:R-:W-:Y:S01]  /*1ea0*/  @!P2 LOP3.LUT R52, R47, 0x7ff00000, RZ, 0xc0, !PT ;  /* 0x7ff000002f34a812 */ /* 0x000fe200078ec0ff */
[----:B------:R-:W0:Y:S03]  /*1eb0*/  MUFU.RCP64H R51, R45 ;  /* 0x0000002d00337308 */ /* 0x000e260000001800 */
[----:B------:R-:W-:Y:S02]  /*1ec0*/  @!P2 ISETP.GE.U32.AND P3, PT, R9, R52, PT ;  /* 0x000000340900a20c */ /* 0x000fe40003f66070 */
[----:B------:R-:W-:Y:S02]  /*1ed0*/  @!P0 LOP3.LUT R64, R45, 0x7ff00000, RZ, 0xc0, !PT ;  /* 0x7ff000002d408812 */ /* 0x000fe400078ec0ff */
[----:B------:R-:W-:-:S04]  /*1ee0*/  @!P2 SEL R53, R62, 0x63400000, !P3 ;  /* 0x634000003e35a807 */ /* 0x000fc80005800000 */
[----:B------:R-:W-:-:S04]  /*1ef0*/  @!P2 LOP3.LUT R56, R53, 0x80000000, R49, 0xf8, !PT ;  /* 0x800000003538a812 */ /* 0x000fc800078ef831 */
[----:B------:R-:W-:Y:S01]  /*1f00*/  @!P2 LOP3.LUT R57, R56, 0x100000, RZ, 0xfc, !PT ;  /* 0x001000003839a812 */ /* 0x000fe200078efcff */
[----:B------:R-:W-:Y:S01]  /*1f10*/  @!P2 IMAD.MOV.U32 R56, RZ, RZ, RZ ;  /* 0x000000ffff38a224 */ /* 0x000fe200078e00ff */
[----:B0-----:R-:W-:-:S08]  /*1f20*/  DFMA R54, R50, -R44, 1 ;  /* 0x3ff000003236742b */ /* 0x001fd0000000082c */
[----:B------:R-:W-:-:S08]  /*1f30*/  DFMA R54, R54, R54, R54 ;  /* 0x000000363636722b */ /* 0x000fd00000000036 */
[----:B------:R-:W-:Y:S01]  /*1f40*/  DFMA R54, R50, R54, R50 ;  /* 0x000000363236722b */ /* 0x000fe20000000032 */
[----:B------:R-:W-:Y:S01]  /*1f50*/  SEL R51, R62, 0x63400000, !P1 ;  /* 0x634000003e337807 */ /* 0x000fe20004800000 */
[----:B------:R-:W-:-:S03]  /*1f60*/  IMAD.MOV.U32 R50, RZ, RZ, R48 ;  /* 0x000000ffff327224 */ /* 0x000fc600078e0030 */
[----:B------:R-:W-:-:S03]  /*1f70*/  LOP3.LUT R51, R51, 0x800fffff, R49, 0xf8, !PT ;  /* 0x800fffff33337812 */ /* 0x000fc600078ef831 */
[----:B------:R-:W-:-:S03]  /*1f80*/  DFMA R52, R54, -R44, 1 ;  /* 0x3ff000003634742b */ /* 0x000fc6000000082c */
[----:B------:R-:W-:-:S05]  /*1f90*/  @!P2 DFMA R50, R50, 2, -R56 ;  /* 0x400000003232a82b */ /* 0x000fca0000000838 */
[----:B------:R-:W-:-:S08]  /*1fa0*/  DFMA R52, R54, R52, R54 ;  /* 0x000000343634722b */ /* 0x000fd00000000036 */
[----:B------:R-:W-:-:S08]  /*1fb0*/  DMUL R54, R52, R50 ;  /* 0x0000003234367228 */ /* 0x000fd00000000000 */
[----:B------:R-:W-:-:S08]  /*1fc0*/  DFMA R56, R54, -R44, R50 ;  /* 0x8000002c3638722b */ /* 0x000fd00000000032 */
[----:B------:R-:W-:Y:S01]  /*1fd0*/  DFMA R56, R52, R56, R54 ;  /* 0x000000383438722b */ /* 0x000fe20000000036 */
[----:B------:R-:W-:Y:S02]  /*1fe0*/  MOV R54, R9 ;  /* 0x0000000900367202 */ /* 0x000fe40000000f00 */
[----:B------:R-:W-:-:S05]  /*1ff0*/  @!P2 LOP3.LUT R54, R51, 0x7ff00000, RZ, 0xc0, !PT ;  /* 0x7ff000003336a812 */ /* 0x000fca00078ec0ff */
[----:B------:R-:W-:-:S05]  /*2000*/  VIADD R52, R54, 0xffffffff ;  /* 0xffffffff36347836 */ /* 0x000fca0000000000 */
[----:B------:R-:W-:Y:S01]  /*2010*/  ISETP.GT.U32.AND P0, PT, R52, 0x7feffffe, PT ;  /* 0x7feffffe3400780c */ /* 0x000fe20003f04070 */
[----:B------:R-:W-:-:S05]  /*2020*/  VIADD R52, R64, 0xffffffff ;  /* 0xffffffff40347836 */ /* 0x000fca0000000000 */
[----:B------:R-:W-:-:S13]  /*2030*/  ISETP.GT.U32.OR P0, PT, R52, 0x7feffffe, P0 ;  /* 0x7feffffe3400780c */ /* 0x000fda0000704470 */
[----:B------:R-:W-:Y:S05]  /*2040*/  @P0 BRA `(.L_x_217) ;  /* 0x00000000006c0947 */ /* 0x000fea0003800000 */
[----:B------:R-:W-:-:S04]  /*2050*/  LOP3.LUT R52, R47, 0x7ff00000, RZ, 0xc0, !PT ;  /* 0x7ff000002f347812 */ /* 0x000fc800078ec0ff */
[CC--:B------:R-:W-:Y:S02]  /*2060*/  VIADDMNMX R48, R9.reuse, -R52.reuse, 0xb9600000, !PT ;  /* 0xb960000009307446 */ /* 0x0c0fe40007800934 */
[----:B------:R-:W-:Y:S02]  /*2070*/  ISETP.GE.U32.AND P0, PT, R9, R52, PT ;  /* 0x000000340900720c */ /* 0x000fe40003f06070 */
[----:B------:R-:W-:Y:S01]  /*2080*/  VIMNMX R9, PT, PT, R48, 0x46a00000, PT ;  /* 0x46a0000030097848 */ /* 0x000fe20003fe0100 */
[----:B------:R-:W-:Y:S01]  /*2090*/  IMAD.MOV.U32 R48, RZ, RZ, RZ ;  /* 0x000000ffff307224 */ /* 0x000fe200078e00ff */
[----:B------:R-:W-:-:S04]  /*20a0*/  SEL R62, R62, 0x63400000, !P0 ;  /* 0x634000003e3e7807 */ /* 0x000fc80004000000 */
[----:B------:R-:W-:-:S05]  /*20b0*/  IADD3 R9, PT, PT, -R62, R9, RZ ;  /* 0x000000093e097210 */ /* 0x000fca0007ffe1ff */
[----:B------:R-:W-:-:S06]  /*20c0*/  VIADD R49, R9, 0x7fe00000 ;  /* 0x7fe0000009317836 */ /* 0x000fcc0000000000 */
[----:B------:R-:W-:-:S10]  /*20d0*/  DMUL R52, R56, R48 ;  /* 0x0000003038347228 */ /* 0x000fd40000000000 */
[----:B------:R-:W-:-:S13]  /*20e0*/  FSETP.GTU.AND P0, PT, |R53|, 1.469367938527859385e-39, PT ;  /* 0x001000003500780b */ /* 0x000fda0003f0c200 */
[----:B------:R-:W-:Y:S05]  /*20f0*/  @P0 BRA `(.L_x_218) ;  /* 0x0000000000940947 */ /* 0x000fea0003800000 */
[----:B------:R-:W-:Y:S01]  /*2100*/  DFMA R44, R56, -R44, R50 ;  /* 0x8000002c382c722b */ /* 0x000fe20000000032 */
[----:B------:R-:W-:-:S09]  /*2110*/  MOV R48, RZ ;  /* 0x000000ff00307202 */ /* 0x000fd20000000f00 */
[C---:B------:R-:W-:Y:S02]  /*2120*/  FSETP.NEU.AND P0, PT, R45.reuse, RZ, PT ;  /* 0x000000ff2d00720b */ /* 0x040fe40003f0d000 */
[----:B------:R-:W-:-:S04]  /*2130*/  LOP3.LUT R47, R45, 0x80000000, R47, 0x48, !PT ;  /* 0x800000002d2f7812 */ /* 0x000fc800078e482f */
[----:B------:R-:W-:-:S07]  /*2140*/  LOP3.LUT R49, R47, R49, RZ, 0xfc, !PT ;  /* 0x000000312f317212 */ /* 0x000fce00078efcff */
[----:B------:R-:W-:Y:S05]  /*2150*/  @!P0 BRA `(.L_x_218) ;  /* 0x00000000007c8947 */ /* 0x000fea0003800000 */
[----:B------:R-:W-:Y:S01]  /*2160*/  IMAD.MOV R45, RZ, RZ, -R9 ;  /* 0x000000ffff2d7224 */ /* 0x000fe200078e0a09 */
[----:B------:R-:W-:Y:S01]  /*2170*/  DMUL.RP R48, R56, R48 ;  /* 0x0000003038307228 */ /* 0x000fe20000008000 */
[----:B------:R-:W-:Y:S01]  /*2180*/  IMAD.MOV.U32 R44, RZ, RZ, RZ ;  /* 0x000000ffff2c7224 */ /* 0x000fe200078e00ff */
[----:B------:R-:W-:-:S05]  /*2190*/  IADD3 R9, PT, PT, -R9, -0x43300000, RZ ;  /* 0xbcd0000009097810 */ /* 0x000fca0007ffe1ff */
[----:B------:R-:W-:-:S03]  /*21a0*/  DFMA R44, R52, -R44, R56 ;  /* 0x8000002c342c722b */ /* 0x000fc60000000038 */
[----:B------:R-:W-:-:S07]  /*21b0*/  LOP3.LUT R47, R49, R47, RZ, 0x3c, !PT ;  /* 0x0000002f312f7212 */ /* 0x000fce00078e3cff */
[----:B------:R-:W-:-:S04]  /*21c0*/  FSETP.NEU.AND P0, PT, |R45|, R9, PT ;  /* 0x000000092d00720b */ /* 0x000fc80003f0d200 */
[----:B------:R-:W-:Y:S02]  /*21d0*/  FSEL R52, R48, R52, !P0 ;  /* 0x0000003430347208 */ /* 0x000fe40004000000 */
[----:B------:R-:W-:Y:S01]  /*21e0*/  FSEL R53, R47, R53, !P0 ;  /* 0x000000352f357208 */ /* 0x000fe20004000000 */
[----:B------:R-:W-:Y:S06]  /*21f0*/  BRA `(.L_x_218) ;  /* 0x0000000000547947 */ /* 0x000fec0003800000 */
.L_x_217:
[----:B------:R-:W-:-:S14]  /*2200*/  DSETP.NAN.AND P0, PT, R48, R48, PT ;  /* 0x000000303000722a */ /* 0x000fdc0003f08000 */
[----:B------:R-:W-:Y:S05]  /*2210*/  @P0 BRA `(.L_x_219) ;  /* 0x0000000000440947 */ /* 0x000fea0003800000 */
[----:B------:R-:W-:-:S14]  /*2220*/  DSETP.NAN.AND P0, PT, R46, R46, PT ;  /* 0x0000002e2e00722a */ /* 0x000fdc0003f08000 */
[----:B------:R-:W-:Y:S05]  /*2230*/  @P0 BRA `(.L_x_220) ;  /* 0x0000000000300947 */ /* 0x000fea0003800000 */
[----:B------:R-:W-:Y:S01]  /*2240*/  ISETP.NE.AND P0, PT, R54, R64, PT ;  /* 0x000000403600720c */ /* 0x000fe20003f05270 */
[----:B------:R-:W-:Y:S01]  /*2250*/  IMAD.MOV.U32 R53, RZ, RZ, -0x80000 ;  /* 0xfff80000ff357424 */ /* 0x000fe200078e00ff */
[----:B------:R-:W-:-:S11]  /*2260*/  MOV R52, 0x0 ;  /* 0x0000000000347802 */ /* 0x000fd60000000f00 */
[----:B------:R-:W-:Y:S05]  /*2270*/  @!P0 BRA `(.L_x_218) ;  /* 0x0000000000348947 */ /* 0x000fea0003800000 */
[----:B------:R-:W-:Y:S02]  /*2280*/  ISETP.NE.AND P0, PT, R54, 0x7ff00000, PT ;  /* 0x7ff000003600780c */ /* 0x000fe40003f05270 */
[----:B------:R-:W-:Y:S02]  /*2290*/  LOP3.LUT R53, R49, 0x80000000, R47, 0x48, !PT ;  /* 0x8000000031357812 */ /* 0x000fe400078e482f */
[----:B------:R-:W-:-:S13]  /*22a0*/  ISETP.EQ.OR P0, PT, R64, RZ, !P0 ;  /* 0x000000ff4000720c */ /* 0x000fda0004702670 */
[----:B------:R-:W-:Y:S01]  /*22b0*/  @P0 LOP3.LUT R9, R53, 0x7ff00000, RZ, 0xfc, !PT ;  /* 0x7ff0000035090812 */ /* 0x000fe200078efcff */
[----:B------:R-:W-:Y:S01]  /*22c0*/  @!P0 IMAD.MOV.U32 R52, RZ, RZ, RZ ;  /* 0x000000ffff348224 */ /* 0x000fe200078e00ff */
[----:B------:R-:W-:-:S03]  /*22d0*/  @P0 MOV R52, RZ ;  /* 0x000000ff00340202 */ /* 0x000fc60000000f00 */
[----:B------:R-:W-:Y:S01]  /*22e0*/  @P0 IMAD.MOV.U32 R53, RZ, RZ, R9 ;  /* 0x000000ffff350224 */ /* 0x000fe200078e0009 */
[----:B------:R-:W-:Y:S06]  /*22f0*/  BRA `(.L_x_218) ;  /* 0x0000000000147947 */ /* 0x000fec0003800000 */
.L_x_220:
[----:B------:R-:W-:Y:S01]  /*2300*/  LOP3.LUT R53, R47, 0x80000, RZ, 0xfc, !PT ;  /* 0x000800002f357812 */ /* 0x000fe200078efcff */
[----:B------:R-:W-:Y:S01]  /*2310*/  IMAD.MOV.U32 R52, RZ, RZ, R46 ;  /* 0x000000ffff347224 */ /* 0x000fe200078e002e */
[----:B------:R-:W-:Y:S06]  /*2320*/  BRA `(.L_x_218) ;  /* 0x0000000000087947 */ /* 0x000fec0003800000 */
.L_x_219:
[----:B------:R-:W-:Y:S02]  /*2330*/  LOP3.LUT R53, R49, 0x80000, RZ, 0xfc, !PT ;  /* 0x0008000031357812 */ /* 0x000fe400078efcff */
[----:B------:R-:W-:-:S07]  /*2340*/  MOV R52, R48 ;  /* 0x0000003000347202 */ /* 0x000fce0000000f00 */
.L_x_218:
[----:B------:R-:W-:Y:S05]  /*2350*/  BSYNC.RECONVERGENT B2 ;  /* 0x0000000000027941 */ /* 0x000fea0003800200 */
.L_x_216:
[----:B------:R-:W-:Y:S02]  /*2360*/  IMAD.MOV.U32 R44, RZ, RZ, R0 ;  /* 0x000000ffff2c7224 */ /* 0x000fe400078e0000 */
[----:B------:R-:W-:-:S04]  /*2370*/  IMAD.MOV.U32 R45, RZ, RZ, 0x0 ;  /* 0x00000000ff2d7424 */ /* 0x000fc800078e00ff */
[----:B------:R-:W-:Y:S05]  /*2380*/  RET.REL.NODEC R44 `(_Z13DUDT_BORIS_2DILi32EEvPciiiiidPPdS2_di) ;  /* 0xffffffdc2c1c7950 */ /* 0x000fea0003c3ffff */
        .weak           $__internal_3_$__cuda_sm20_dsqrt_rn_f64_mediumpath_v1
        .type           $__internal_3_$__cuda_sm20_dsqrt_rn_f64_mediumpath_v1,@function
        .size           $__internal_3_$__cuda_sm20_dsqrt_rn_f64_mediumpath_v1,(.L_x_229 - $__internal_3_$__cuda_sm20_dsqrt_rn_f64_mediumpath_v1)
$__internal_3_$__cuda_sm20_dsqrt_rn_f64_mediumpath_v1:
[----:B------:R-:W-:Y:S01]  /*2390*/  ISETP.GE.U32.AND P0, PT, R62, -0x3400000, PT ;  /* 0xfcc000003e00780c */ /* 0x000fe20003f06070 */
[----:B------:R-:W-:Y:S01]  /*23a0*/  BSSY.RECONVERGENT B2, `(.L_x_221) ;  /* 0x0000024000027945 */ /* 0x000fe20003800200 */
[----:B------:R-:W-:-:S11]  /*23b0*/  MOV R51, R55 ;  /* 0x0000003700337202 */ /* 0x000fd60000000f00 */
[----:B------:R-:W-:Y:S05]  /*23c0*/  @!P0 BRA `(.L_x_222) ;  /* 0x0000000000208947 */ /* 0x000fea0003800000 */
[----:B------:R-:W-:-:S10]  /*23d0*/  DFMA.RM R44, R52, R50, R44 ;  /* 0x00000032342c722b */ /* 0x000fd4000000402c */
[----:B------:R-:W-:-:S05]  /*23e0*/  IADD3 R46, P0, PT, R44, 0x1, RZ ;  /* 0x000000012c2e7810 */ /* 0x000fca0007f1e0ff */
[----:B------:R-:W-:-:S06]  /*23f0*/  IMAD.X R47, RZ, RZ, R45, P0 ;  /* 0x000000ffff2f7224 */ /* 0x000fcc00000e062d */
[----:B------:R-:W-:-:S08]  /*2400*/  DFMA.RP R56, -R44, R46, R56 ;  /* 0x0000002e2c38722b */ /* 0x000fd00000008138 */
[----:B------:R-:W-:-:S06]  /*2410*/  DSETP.GT.AND P0, PT, R56, RZ, PT ;  /* 0x000000ff3800722a */ /* 0x000fcc0003f04000 */
[----:B------:R-:W-:Y:S02]  /*2420*/  FSEL R44, R46, R44, P0 ;  /* 0x0000002c2e2c7208 */ /* 0x000fe40000000000 */
[----:B------:R-:W-:Y:S01]  /*2430*/  FSEL R45, R47, R45, P0 ;  /* 0x0000002d2f2d7208 */ /* 0x000fe20000000000 */
[----:B------:R-:W-:Y:S06]  /*2440*/  BRA `(.L_x_223) ;  /* 0x0000000000647947 */ /* 0x000fec0003800000 */
.L_x_222:
[----:B------:R-:W-:-:S14]  /*2450*/  DSETP.NE.AND P0, PT, R56, RZ, PT ;  /* 0x000000ff3800722a */ /* 0x000fdc0003f05000 */
[----:B------:R-:W-:Y:S05]  /*2460*/  @!P0 BRA `(.L_x_224) ;  /* 0x0000000000588947 */ /* 0x000fea0003800000 */
[----:B------:R-:W-:-:S13]  /*2470*/  ISETP.GE.AND P0, PT, R57, RZ, PT ;  /* 0x000000ff3900720c */ /* 0x000fda0003f06270 */
[----:B------:R-:W-:Y:S01]  /*2480*/  @!P0 MOV R44, 0x0 ;  /* 0x00000000002c8802 */ /* 0x000fe20000000f00 */
[----:B------:R-:W-:Y:S01]  /*2490*/  @!P0 IMAD.MOV.U32 R45, RZ, RZ, -0x80000 ;  /* 0xfff80000ff2d8424 */ /* 0x000fe200078e00ff */
[----:B------:R-:W-:Y:S06]  /*24a0*/  @!P0 BRA `(.L_x_223) ;  /* 0x00000000004c8947 */ /* 0x000fec0003800000 */
[----:B------:R-:W-:-:S13]  /*24b0*/  ISETP.GT.AND P0, PT, R57, 0x7fefffff, PT ;  /* 0x7fefffff3900780c */ /* 0x000fda0003f04270 */
[----:B------:R-:W-:Y:S05]  /*24c0*/  @P0 BRA `(.L_x_224) ;  /* 0x0000000000400947 */ /* 0x000fea0003800000 */
[----:B------:R-:W-:Y:S01]  /*24d0*/  DMUL R44, R56, 8.11296384146066816958e+31 ;  /* 0x46900000382c7828 */ /* 0x000fe20000000000 */
[----:B------:R-:W-:Y:S01]  /*24e0*/  MOV R46, RZ ;  /* 0x000000ff002e7202 */ /* 0x000fe20000000f00 */
[----:B------:R-:W-:Y:S01]  /*24f0*/  IMAD.MOV.U32 R50, RZ, RZ, 0x0 ;  /* 0x00000000ff327424 */ /* 0x000fe200078e00ff */
[----:B------:R-:W-:-:S03]  /*2500*/  MOV R51, 0x3fd80000 ;  /* 0x3fd8000000337802 */ /* 0x000fc60000000f00 */
[----:B------:R-:W0:Y:S02]  /*2510*/  MUFU.RSQ64H R47, R45 ;  /* 0x0000002d002f7308 */ /* 0x000e240000001c00 */
[----:B0-----:R-:W-:-:S08]  /*2520*/  DMUL R48, R46, R46 ;  /* 0x0000002e2e307228 */ /* 0x001fd00000000000 */
[----:B------:R-:W-:-:S08]  /*2530*/  DFMA R48, R44, -R48, 1 ;  /* 0x3ff000002c30742b */ /* 0x000fd00000000830 */
[----:B------:R-:W-:Y:S02]  /*2540*/  DFMA R50, R48, R50, 0.5 ;  /* 0x3fe000003032742b */ /* 0x000fe40000000032 */
[----:B------:R-:W-:-:S08]  /*2550*/  DMUL R48, R46, R48 ;  /* 0x000000302e307228 */ /* 0x000fd00000000000 */
[----:B------:R-:W-:-:S08]  /*2560*/  DFMA R48, R50, R48, R46 ;  /* 0x000000303230722b */ /* 0x000fd0000000002e */
[----:B------:R-:W-:Y:S02]  /*2570*/  DMUL R46, R44, R48 ;  /* 0x000000302c2e7228 */ /* 0x000fe40000000000 */
[----:B------:R-:W-:-:S06]  /*2580*/  VIADD R49, R49, 0xfff00000 ;  /* 0xfff0000031317836 */ /* 0x000fcc0000000000 */
[----:B------:R-:W-:-:S08]  /*2590*/  DFMA R50, R46, -R46, R44 ;  /* 0x8000002e2e32722b */ /* 0x000fd0000000002c */
[----:B------:R-:W-:-:S10]  /*25a0*/  DFMA R44, R48, R50, R46 ;  /* 0x00000032302c722b */ /* 0x000fd4000000002e */
[----:B------:R-:W-:Y:S01]  /*25b0*/  IADD3 R45, PT, PT, R45, -0x3500000, RZ ;  /* 0xfcb000002d2d7810 */ /* 0x000fe20007ffe0ff */
[----:B------:R-:W-:Y:S06]  /*25c0*/  BRA `(.L_x_223) ;  /* 0x0000000000047947 */ /* 0x000fec0003800000 */
.L_x_224:
[----:B------:R-:W-:-:S11]  /*25d0*/  DADD R44, R56, R56 ;  /* 0x00000000382c7229 */ /* 0x000fd60000000038 */
.L_x_223:
[----:B------:R-:W-:Y:S05]  /*25e0*/  BSYNC.RECONVERGENT B2 ;  /* 0x0000000000027941 */ /* 0x000fea0003800200 */
.L_x_221:
[----:B------:R-:W-:Y:S01]  /*25f0*/  MOV R47, R45 ;  /* 0x0000002d002f7202 */ /* 0x000fe20000000f00 */
[----:B------:R-:W-:Y:S02]  /*2600*/  HFMA2 R45, -RZ, RZ, 0, 0 ;  /* 0x00000000ff2d7431 */ /* 0x000fe400000001ff */
[----:B------:R-:W-:Y:S02]  /*2610*/  IMAD.MOV.U32 R46, RZ, RZ, R44 ;  /* 0x000000ffff2e7224 */ /* 0x000fe400078e002c */
[----:B------:R-:W-:-:S04]  /*2620*/  IMAD.MOV.U32 R44, RZ, RZ, R0 ;  /* 0x000000ffff2c7224 */ /* 0x000fc800078e0000 */
[----:B------:R-:W-:Y:S05]  /*2630*/  RET.REL.NODEC R44 `(_Z13DUDT_BORIS_2DILi32EEvPciiiiidPPdS2_di) ;  /* 0xffffffd82c707950 */ /* 0x000fea0003c3ffff */
.L_x_225:
        /* <DEDUP_REMOVED lines=12> */
.L_x_229:


//--------------------- .nv.shared._Z18ADVANCE_DEPOSIT_2DILi32EEvPciiiiiddPPddi --------------------------
	.section	.nv.shared._Z18ADVANCE_DEPOSIT_2DILi32EEvPciiiiiddPPddi,"aw",@nobits
	.sectionflags	@""
	.align	8
.nv.shared._Z18ADVANCE_DEPOSIT_2DILi32EEvPciiiiiddPPddi:
	.zero		6784


//--------------------- .nv.shared.reserved.0     --------------------------
	.section	.nv.shared.reserved.0,"aw",@nobits
	.weak		__nv_reservedSMEM_offset_0_alias
	.size		__nv_reservedSMEM_offset_0_alias, 0, 64
	.other		__nv_reservedSMEM_offset_0_alias,@"STO_CUDA_RESERVED_SHARED STV_DEFAULT"
__nv_reservedSMEM_offset_0_alias:
	.zero		0
	.zero		64


//--------------------- .nv.constant0._Z18ADVANCE_DEPOSIT_2DILi32EEvPciiiiiddPPddi --------------------------
	.section	.nv.constant0._Z18ADVANCE_DEPOSIT_2DILi32EEvPciiiiiddPPddi,"a",@progbits
	.sectionflags	@""
	.align	4
.nv.constant0._Z18ADVANCE_DEPOSIT_2DILi32EEvPciiiiiddPPddi:
	.zero		964


//--------------------- .nv.constant0._Z13DUDT_BORIS_2DILi32EEvPciiiiidPPdS2_di --------------------------
	.section	.nv.constant0._Z13DUDT_BORIS_2DILi32EEvPciiiiidPPdS2_di,"a",@progbits
	.sectionflags	@""
	.align	4
.nv.constant0._Z13DUDT_BORIS_2DILi32EEvPciiiiidPPdS2_di:
	.zero		964


//--------------------- SYMBOLS --------------------------

	.type		.nv.reservedSmem.offset0,@object
	.size		.nv.reservedSmem.offset0,0x4
	.type		.nv.reservedSmem.cap,@object
	.size		.nv.reservedSmem.cap,0x4
